	.target	sm_90a

	.elftype	@"ET_EXEC"


//--------------------- .note.nv.tkinfo           --------------------------
	.section	.note.nv.tkinfo,"",@"SHT_NOTE"
	.sectionflags	@"SHF_NOTE_NV_TKINFO"
	.tkinfo
        /*0018*/ 	.word	0x00000002
        /*0030*/ 	.string	""
        /*0030*/ 	.string	"ptxas"
        /*0030*/ 	.string	"Cuda compilation tools, release 13.0, V13.0.88"
        /*0030*/ 	.string	"Build cuda_13.0.r13.0/compiler.36424714_0"
        /*0030*/ 	.string	"-arch sm_90a -m 64 "



//--------------------- .note.nv.cuinfo           --------------------------
	.section	.note.nv.cuinfo,"",@"SHT_NOTE"
	.sectionflags	@"SHF_NOTE_NV_CUINFO"
        /*0018*/ 	.short	0x0002
        /*001a*/ 	.short	0x005a
        /*001c*/ 	.short	0x0082
	.zero		2


//--------------------- .nv.info                  --------------------------
	.section	.nv.info,"",@"SHT_CUDA_INFO"
	.align	4


	//----- nvinfo : EIATTR_REGCOUNT
	.align		4
        /*0000*/ 	.byte	0x04, 0x2f
        /*0002*/ 	.short	(.L_15 - .L_14)
	.align		4
.L_14:
        /*0004*/ 	.word	index@(_ZN7cutlass13device_kernelINS_4gemm6kernel13GemmUniversalIN4cute5tupleIJiiiiEEENS1_10collective13CollectiveMmaINS1_34MainloopSm90TmaGmmaWarpSpecializedILi5ENS5_IJNS4_1CILi1EEESB_SB_EEENS1_35KernelTmaWarpSpecializedCooperativeEEENS5_IJNSA_ILi128EEENSA_ILi64EEESG_EEEfNS5_IJlSB_lEEEfSI_NS4_8TiledMMAINS4_8MMA_AtomIJNS4_4SM904GMMA29MMA_64x64x8_F32TF32TF32_SS_TNILNSM_7ScaleInE1ELSO_1EEEEEENS4_6LayoutINS5_IJNSA_ILi2EEESB_SB_EEENS5_IJSB_NSA_ILi0EEESU_EEEEENS5_IJNS4_10UnderscoreESX_SX_EEEEENS4_13SM90_TMA_LOADENS4_14ComposedLayoutINS4_7SwizzleILi3ELi4ELi3EEENS4_18smem_ptr_flag_bitsILi32EEENSR_INS5_IJNSA_ILi8EEENSA_ILi32EEEEEENS5_IJS17_SB_EEEEEEEvNS4_8identityES10_S1B_vS1C_EENS_8epilogue10collective6detail29Sm90TmaWarpSpecializedAdapterINS1F_15DefaultEpilogueIfSI_SI_NS1E_6thread17LinearCombinationIfLi1EffLNS1J_9ScaleType4KindE0ELNS_15FloatRoundStyleE2EfEENS1_15EpilogueDefaultEEEEEvvEEEEvNT_6ParamsE)
        /*0008*/ 	.word	0x000000a8


	//----- nvinfo : EIATTR_FRAME_SIZE
	.align		4
.L_15:
        /*000c*/ 	.byte	0x04, 0x11
        /*000e*/ 	.short	(.L_17 - .L_16)
	.align		4
.L_16:
        /*0010*/ 	.word	index@(_ZN7cutlass13device_kernelINS_4gemm6kernel13GemmUniversalIN4cute5tupleIJiiiiEEENS1_10collective13CollectiveMmaINS1_34MainloopSm90TmaGmmaWarpSpecializedILi5ENS5_IJNS4_1CILi1EEESB_SB_EEENS1_35KernelTmaWarpSpecializedCooperativeEEENS5_IJNSA_ILi128EEENSA_ILi64EEESG_EEEfNS5_IJlSB_lEEEfSI_NS4_8TiledMMAINS4_8MMA_AtomIJNS4_4SM904GMMA29MMA_64x64x8_F32TF32TF32_SS_TNILNSM_7ScaleInE1ELSO_1EEEEEENS4_6LayoutINS5_IJNSA_ILi2EEESB_SB_EEENS5_IJSB_NSA_ILi0EEESU_EEEEENS5_IJNS4_10UnderscoreESX_SX_EEEEENS4_13SM90_TMA_LOADENS4_14ComposedLayoutINS4_7SwizzleILi3ELi4ELi3EEENS4_18smem_ptr_flag_bitsILi32EEENSR_INS5_IJNSA_ILi8EEENSA_ILi32EEEEEENS5_IJS17_SB_EEEEEEEvNS4_8identityES10_S1B_vS1C_EENS_8epilogue10collective6detail29Sm90TmaWarpSpecializedAdapterINS1F_15DefaultEpilogueIfSI_SI_NS1E_6thread17LinearCombinationIfLi1EffLNS1J_9ScaleType4KindE0ELNS_15FloatRoundStyleE2EfEENS1_15EpilogueDefaultEEEEEvvEEEEvNT_6ParamsE)
        /*0014*/ 	.word	0x00000000


	//----- nvinfo : EIATTR_MIN_STACK_SIZE
	.align		4
.L_17:
        /*0018*/ 	.byte	0x04, 0x12
        /*001a*/ 	.short	(.L_19 - .L_18)
	.align		4
.L_18:
        /*001c*/ 	.word	index@(_ZN7cutlass13device_kernelINS_4gemm6kernel13GemmUniversalIN4cute5tupleIJiiiiEEENS1_10collective13CollectiveMmaINS1_34MainloopSm90TmaGmmaWarpSpecializedILi5ENS5_IJNS4_1CILi1EEESB_SB_EEENS1_35KernelTmaWarpSpecializedCooperativeEEENS5_IJNSA_ILi128EEENSA_ILi64EEESG_EEEfNS5_IJlSB_lEEEfSI_NS4_8TiledMMAINS4_8MMA_AtomIJNS4_4SM904GMMA29MMA_64x64x8_F32TF32TF32_SS_TNILNSM_7ScaleInE1ELSO_1EEEEEENS4_6LayoutINS5_IJNSA_ILi2EEESB_SB_EEENS5_IJSB_NSA_ILi0EEESU_EEEEENS5_IJNS4_10UnderscoreESX_SX_EEEEENS4_13SM90_TMA_LOADENS4_14ComposedLayoutINS4_7SwizzleILi3ELi4ELi3EEENS4_18smem_ptr_flag_bitsILi32EEENSR_INS5_IJNSA_ILi8EEENSA_ILi32EEEEEENS5_IJS17_SB_EEEEEEEvNS4_8identityES10_S1B_vS1C_EENS_8epilogue10collective6detail29Sm90TmaWarpSpecializedAdapterINS1F_15DefaultEpilogueIfSI_SI_NS1E_6thread17LinearCombinationIfLi1EffLNS1J_9ScaleType4KindE0ELNS_15FloatRoundStyleE2EfEENS1_15EpilogueDefaultEEEEEvvEEEEvNT_6ParamsE)
        /*0020*/ 	.word	0x00000000
.L_19:


//--------------------- .nv.compat                --------------------------
	.section	.nv.compat,"",@"SHT_CUDA_COMPAT_INFO"
	.align	4
        /*0000*/ 	.byte	0x02, 0x09, 0x01, 0x00, 0x02, 0x02, 0x04, 0x00, 0x02, 0x05, 0x05, 0x00, 0x03, 0x07, 0x01, 0x01
        /*0010*/ 	.byte	0x02, 0x03, 0x01, 0x00, 0x02, 0x06, 0x01, 0x00, 0x04, 0x0b, 0x08, 0x00, 0x00, 0x00, 0x00, 0x00
        /*0020*/ 	.byte	0x00, 0x00, 0x00, 0x00


//--------------------- .nv.info._ZN7cutlass13device_kernelINS_4gemm6kernel13GemmUniversalIN4cute5tupleIJiiiiEEENS1_10collective13CollectiveMmaINS1_34MainloopSm90TmaGmmaWarpSpecializedILi5ENS5_IJNS4_1CILi1EEESB_SB_EEENS1_35KernelTmaWarpSpecializedCooperativeEEENS5_IJNSA_ILi128EEENSA_ILi64EEESG_EEEfNS5_IJlSB_lEEEfSI_NS4_8TiledMMAINS4_8MMA_AtomIJNS4_4SM904GMMA29MMA_64x64x8_F32TF32TF32_SS_TNILNSM_7ScaleInE1ELSO_1EEEEEENS4_6LayoutINS5_IJNSA_ILi2EEESB_SB_EEENS5_IJSB_NSA_ILi0EEESU_EEEEENS5_IJNS4_10UnderscoreESX_SX_EEEEENS4_13SM90_TMA_LOADENS4_14ComposedLayoutINS4_7SwizzleILi3ELi4ELi3EEENS4_18smem_ptr_flag_bitsILi32EEENSR_INS5_IJNSA_ILi8EEENSA_ILi32EEEEEENS5_IJS17_SB_EEEEEEEvNS4_8identityES10_S1B_vS1C_EENS_8epilogue10collective6detail29Sm90TmaWarpSpecializedAdapterINS1F_15DefaultEpilogueIfSI_SI_NS1E_6thread17LinearCombinationIfLi1EffLNS1J_9ScaleType4KindE0ELNS_15FloatRoundStyleE2EfEENS1_15EpilogueDefaultEEEEEvvEEEEvNT_6ParamsE --------------------------
	.section	.nv.info._ZN7cutlass13device_kernelINS_4gemm6kernel13GemmUniversalIN4cute5tupleIJiiiiEEENS1_10collective13CollectiveMmaINS1_34MainloopSm90TmaGmmaWarpSpecializedILi5ENS5_IJNS4_1CILi1EEESB_SB_EEENS1_35KernelTmaWarpSpecializedCooperativeEEENS5_IJNSA_ILi128EEENSA_ILi64EEESG_EEEfNS5_IJlSB_lEEEfSI_NS4_8TiledMMAINS4_8MMA_AtomIJNS4_4SM904GMMA29MMA_64x64x8_F32TF32TF32_SS_TNILNSM_7ScaleInE1ELSO_1EEEEEENS4_6LayoutINS5_IJNSA_ILi2EEESB_SB_EEENS5_IJSB_NSA_ILi0EEESU_EEEEENS5_IJNS4_10UnderscoreESX_SX_EEEEENS4_13SM90_TMA_LOADENS4_14ComposedLayoutINS4_7SwizzleILi3ELi4ELi3EEENS4_18smem_ptr_flag_bitsILi32EEENSR_INS5_IJNSA_ILi8EEENSA_ILi32EEEEEENS5_IJS17_SB_EEEEEEEvNS4_8identityES10_S1B_vS1C_EENS_8epilogue10collective6detail29Sm90TmaWarpSpecializedAdapterINS1F_15DefaultEpilogueIfSI_SI_NS1E_6thread17LinearCombinationIfLi1EffLNS1J_9ScaleType4KindE0ELNS_15FloatRoundStyleE2EfEENS1_15EpilogueDefaultEEEEEvvEEEEvNT_6ParamsE,"",@"SHT_CUDA_INFO"
	.sectionflags	@""
	.align	4


	//----- nvinfo : EIATTR_CUDA_API_VERSION
	.align		4
        /*0000*/ 	.byte	0x04, 0x37
        /*0002*/ 	.short	(.L_21 - .L_20)
.L_20:
        /*0004*/ 	.word	0x00000082


	//----- nvinfo : EIATTR_KPARAM_INFO
	.align		4
.L_21:
        /*0008*/ 	.byte	0x04, 0x17
        /*000a*/ 	.short	(.L_23 - .L_22)
.L_22:
        /*000c*/ 	.word	0x00000000
        /*0010*/ 	.short	0x0000
        /*0012*/ 	.short	0x0070
        /*0014*/ 	.byte	0x00, 0xf0, 0x01, 0x10


	//----- nvinfo : EIATTR_SPARSE_MMA_MASK
	.align		4
.L_23:
        /*0018*/ 	.byte	0x03, 0x50
        /*001a*/ 	.short	0x0000


	//----- nvinfo : EIATTR_MAXREG_COUNT
	.align		4
        /*001c*/ 	.byte	0x03, 0x1b
        /*001e*/ 	.short	0x00a8


	//----- nvinfo : EIATTR_NUM_BARRIERS
	.align		4
        /*0020*/ 	.byte	0x02, 0x4c
        /*0022*/ 	.byte	0x01
	.zero		1


	//----- nvinfo : EIATTR_EXTERNS
	.align		4
        /*0024*/ 	.byte	0x04, 0x0f
        /*0026*/ 	.short	(.L_25 - .L_24)


	//   ....[0]....
	.align		4
.L_24:
        /*0028*/ 	.word	index@(__assertfail)


	//----- nvinfo : EIATTR_MERCURY_ISA_VERSION
	.align		4
.L_25:
        /*002c*/ 	.byte	0x03, 0x5f
        /*002e*/ 	.short	0x0101


	//----- nvinfo : EIATTR_INT_WARP_WIDE_INSTR_OFFSETS
	.align		4
        /*0030*/ 	.byte	0x04, 0x31
        /*0032*/ 	.short	(.L_27 - .L_26)


	//   ....[0]....
.L_26:
        /*0034*/ 	.word	0x00000410


	//   ....[1]....
        /*0038*/ 	.word	0x00000420


	//   ....[2]....
        /*003c*/ 	.word	0x000004e0


	//----- nvinfo : EIATTR_COOP_GROUP_MASK_REGIDS
	.align		4
.L_27:
        /*0040*/ 	.byte	0x04, 0x29
        /*0042*/ 	.short	(.L_29 - .L_28)


	//   ....[0]....
.L_28:
        /*0044*/ 	.word	0xffffffff


	//   ....[1]....
        /*0048*/ 	.word	0xffffffff


	//   ....[2]....
        /*004c*/ 	.word	0xffffffff


	//   ....[3]....
        /*0050*/ 	.word	0xffffffff


	//   ....[4]....
        /*0054*/ 	.word	0xffffffff


	//----- nvinfo : EIATTR_COOP_GROUP_INSTR_OFFSETS
	.align		4
.L_29:
        /*0058*/ 	.byte	0x04, 0x28
        /*005a*/ 	.short	(.L_31 - .L_30)


	//   ....[0]....
.L_30:
        /*005c*/ 	.word	0x00000060


	//   ....[1]....
        /*0060*/ 	.word	0x00000070


	//   ....[2]....
        /*0064*/ 	.word	0x00000130


	//   ....[3]....
        /*0068*/ 	.word	0x000002e0


	//   ....[4]....
        /*006c*/ 	.word	0x000011e0


	//----- nvinfo : EIATTR_REG_RECONFIG
	.align		4
.L_31:
        /*0070*/ 	.byte	0x01, 0x54
	.zero		2


	//----- nvinfo : EIATTR_SYSCALL_OFFSETS
	.align		4
        /*0074*/ 	.byte	0x04, 0x46
        /*0076*/ 	.short	(.L_33 - .L_32)


	//   ....[0]....
.L_32:
        /*0078*/ 	.word	0x000013d0


	//----- nvinfo : EIATTR_MBARRIER_INSTR_OFFSETS
	.align		4
.L_33:
        /*007c*/ 	.byte	0x04, 0x39
        /*007e*/ 	.short	(.L_35 - .L_34)


	//   ....[0]....
.L_34:
        /*0080*/ 	.word	0x00000230
        /*0084*/ 	.word	0x000000ff
        /*0088*/ 	.word	0x00000000
        /*008c*/ 	.short	0x0100
        /*008e*/ 	.byte	0x08
	.zero		1


	//   ....[1]....
        /*0090*/ 	.word	0x00000240
        /*0094*/ 	.word	0x000000ff
        /*0098*/ 	.word	0x00000028
        /*009c*/ 	.short	0x0100
        /*009e*/ 	.byte	0x08
	.zero		1


	//   ....[2]....
        /*00a0*/ 	.word	0x00000250
        /*00a4*/ 	.word	0x000000ff
        /*00a8*/ 	.word	0x00000008
        /*00ac*/ 	.short	0x0100
        /*00ae*/ 	.byte	0x08
	.zero		1


	//   ....[3]....
        /*00b0*/ 	.word	0x00000260
        /*00b4*/ 	.word	0x000000ff
        /*00b8*/ 	.word	0x00000030
        /*00bc*/ 	.short	0x0100
        /*00be*/ 	.byte	0x08
	.zero		1


	//   ....[4]....
        /*00c0*/ 	.word	0x00000270
        /*00c4*/ 	.word	0x000000ff
        /*00c8*/ 	.word	0x00000010
        /*00cc*/ 	.short	0x0100
        /*00ce*/ 	.byte	0x08
	.zero		1


	//   ....[5]....
        /*00d0*/ 	.word	0x00000280
        /*00d4*/ 	.word	0x000000ff
        /*00d8*/ 	.word	0x00000038
        /*00dc*/ 	.short	0x0100
        /*00de*/ 	.byte	0x08
	.zero		1


	//   ....[6]....
        /*00e0*/ 	.word	0x00000290
        /*00e4*/ 	.word	0x000000ff
        /*00e8*/ 	.word	0x00000018
        /*00ec*/ 	.short	0x0100
        /*00ee*/ 	.byte	0x08
	.zero		1


	//   ....[7]....
        /*00f0*/ 	.word	0x000002a0
        /*00f4*/ 	.word	0x000000ff
        /*00f8*/ 	.word	0x00000040
        /*00fc*/ 	.short	0x0100
        /*00fe*/ 	.byte	0x08
	.zero		1


	//   ....[8]....
        /*0100*/ 	.word	0x000002b0
        /*0104*/ 	.word	0x000000ff
        /*0108*/ 	.word	0x00000020
        /*010c*/ 	.short	0x0100
        /*010e*/ 	.byte	0x08
	.zero		1


	//   ....[9]....
        /*0110*/ 	.word	0x000002c0
        /*0114*/ 	.word	0x000000ff
        /*0118*/ 	.word	0x00000048
        /*011c*/ 	.short	0x0100
        /*011e*/ 	.byte	0x08
	.zero		1


	//   ....[10]....
        /*0120*/ 	.word	0x00000560
        /*0124*/ 	.word	0x000000ff
        /*0128*/ 	.word	0x00000060
        /*012c*/ 	.short	0x0100
        /*012e*/ 	.byte	0x08
	.zero		1


	//   ....[11]....
        /*0130*/ 	.word	0x000005e0
        /*0134*/ 	.word	0x000000ff
        /*0138*/ 	.word	0x00000068
        /*013c*/ 	.short	0x0100
        /*013e*/ 	.byte	0x08
	.zero		1


	//   ....[12]....
        /*0140*/ 	.word	0x00001450
        /*0144*/ 	.word	0x00000003
        /*0148*/ 	.word	0x00000000
        /*014c*/ 	.short	0x010a
        /*014e*/ 	.byte	0x3f
	.zero		1


	//   ....[13]....
        /*0150*/ 	.word	0x000014b0
        /*0154*/ 	.word	0x00000003
        /*0158*/ 	.word	0x00000000
        /*015c*/ 	.short	0x010a
        /*015e*/ 	.byte	0x3f
	.zero		1


	//   ....[14]....
        /*0160*/ 	.word	0x000019c0
        /*0164*/ 	.word	0x000000ff
        /*0168*/ 	.word	0x00000000
        /*016c*/ 	.short	0x010a
        /*016e*/ 	.byte	0x08
	.zero		1


	//   ....[15]....
        /*0170*/ 	.word	0x00001a00
        /*0174*/ 	.word	0x000000ff
        /*0178*/ 	.word	0x00000000
        /*017c*/ 	.short	0x010a
        /*017e*/ 	.byte	0x08
	.zero		1


	//   ....[16]....
        /*0180*/ 	.word	0x00001e20
        /*0184*/ 	.word	0x000000ff
        /*0188*/ 	.word	0x00000000
        /*018c*/ 	.short	0x0101
        /*018e*/ 	.byte	0x07
	.zero		1


	//   ....[17]....
        /*0190*/ 	.word	0x00002000
        /*0194*/ 	.word	0x000000ff
        /*0198*/ 	.word	0x00000000
        /*019c*/ 	.short	0x0101
        /*019e*/ 	.byte	0x06
	.zero		1


	//   ....[18]....
        /*01a0*/ 	.word	0x00004d00
        /*01a4*/ 	.word	0x0000000e
        /*01a8*/ 	.word	0x00000028
        /*01ac*/ 	.short	0x010a
        /*01ae*/ 	.byte	0x3f
	.zero		1


	//   ....[19]....
        /*01b0*/ 	.word	0x00005150
        /*01b4*/ 	.word	0x00000006
        /*01b8*/ 	.word	0x00000068
        /*01bc*/ 	.short	0x0101
        /*01be*/ 	.byte	0x3f
	.zero		1


	//   ....[20]....
        /*01c0*/ 	.word	0x00005870
        /*01c4*/ 	.word	0x00000007
        /*01c8*/ 	.word	0x00000000
        /*01cc*/ 	.short	0x010a
        /*01ce*/ 	.byte	0x3f
	.zero		1


	//   ....[21]....
        /*01d0*/ 	.word	0x000058f0
        /*01d4*/ 	.word	0x00000009
        /*01d8*/ 	.word	0x00000000
        /*01dc*/ 	.short	0x010a
        /*01de*/ 	.byte	0x3f
	.zero		1


	//   ....[22]....
        /*01e0*/ 	.word	0x00005980
        /*01e4*/ 	.word	0x00000006
        /*01e8*/ 	.word	0x00000000
        /*01ec*/ 	.short	0x010a
        /*01ee*/ 	.byte	0x3f
	.zero		1


	//   ....[23]....
        /*01f0*/ 	.word	0x00005a10
        /*01f4*/ 	.word	0x00000009
        /*01f8*/ 	.word	0x00000000
        /*01fc*/ 	.short	0x010a
        /*01fe*/ 	.byte	0x3f
	.zero		1


	//   ....[24]....
        /*0200*/ 	.word	0x00005aa0
        /*0204*/ 	.word	0x00000003
        /*0208*/ 	.word	0x00000000
        /*020c*/ 	.short	0x010a
        /*020e*/ 	.byte	0x3f
	.zero		1


	//   ....[25]....
        /*0210*/ 	.word	0x00005b00
        /*0214*/ 	.word	0x00000003
        /*0218*/ 	.word	0x00000000
        /*021c*/ 	.short	0x010a
        /*021e*/ 	.byte	0x3f
	.zero		1


	//   ....[26]....
        /*0220*/ 	.word	0x00005b60
        /*0224*/ 	.word	0x00000004
        /*0228*/ 	.word	0x00000000
        /*022c*/ 	.short	0x010a
        /*022e*/ 	.byte	0x3f
	.zero		1


	//   ....[27]....
        /*0230*/ 	.word	0x00005c30
        /*0234*/ 	.word	0x0000000e
        /*0238*/ 	.word	0x00000028
        /*023c*/ 	.short	0x010a
        /*023e*/ 	.byte	0x3f
	.zero		1


	//   ....[28]....
        /*0240*/ 	.word	0x00005d00
        /*0244*/ 	.word	0x00000007
        /*0248*/ 	.word	0x00000000
        /*024c*/ 	.short	0x010a
        /*024e*/ 	.byte	0x3f
	.zero		1


	//   ....[29]....
        /*0250*/ 	.word	0x00005d50
        /*0254*/ 	.word	0x00000009
        /*0258*/ 	.word	0x00000000
        /*025c*/ 	.short	0x010a
        /*025e*/ 	.byte	0x3f
	.zero		1


	//   ....[30]....
        /*0260*/ 	.word	0x00005da0
        /*0264*/ 	.word	0x00000006
        /*0268*/ 	.word	0x00000000
        /*026c*/ 	.short	0x010a
        /*026e*/ 	.byte	0x3f
	.zero		1


	//   ....[31]....
        /*0270*/ 	.word	0x00005df0
        /*0274*/ 	.word	0x00000009
        /*0278*/ 	.word	0x00000000
        /*027c*/ 	.short	0x010a
        /*027e*/ 	.byte	0x3f
	.zero		1


	//----- nvinfo : EIATTR_NUM_MBARRIERS
	.align		4
.L_35:
        /*0280*/ 	.byte	0x03, 0x38
        /*0282*/ 	.short	0x000c


	//----- nvinfo : EIATTR_EXIT_INSTR_OFFSETS
	.align		4
        /*0284*/ 	.byte	0x04, 0x1c
        /*0286*/ 	.short	(.L_37 - .L_36)


	//   ....[0]....
.L_36:
        /*0288*/ 	.word	0x00000680


	//   ....[1]....
        /*028c*/ 	.word	0x00000f40


	//   ....[2]....
        /*0290*/ 	.word	0x000043e0


	//   ....[3]....
        /*0294*/ 	.word	0x00004a10


	//   ....[4]....
        /*0298*/ 	.word	0x00005af0


	//----- nvinfo : EIATTR_MAX_THREADS
	.align		4
.L_37:
        /*029c*/ 	.byte	0x04, 0x05
        /*029e*/ 	.short	(.L_39 - .L_38)
.L_38:
        /*02a0*/ 	.word	0x00000180
        /*02a4*/ 	.word	0x00000001
        /*02a8*/ 	.word	0x00000001


	//----- nvinfo : EIATTR_CRS_STACK_SIZE
	.align		4
.L_39:
        /*02ac*/ 	.byte	0x04, 0x1e
        /*02ae*/ 	.short	(.L_41 - .L_40)
.L_40:
        /*02b0*/ 	.word	0x00000000


	//----- nvinfo : EIATTR_CBANK_PARAM_SIZE
	.align		4
.L_41:
        /*02b4*/ 	.byte	0x03, 0x19
        /*02b6*/ 	.short	0x0470


	//----- nvinfo : EIATTR_PARAM_CBANK
	.align		4
        /*02b8*/ 	.byte	0x04, 0x0a
        /*02ba*/ 	.short	(.L_43 - .L_42)
	.align		4
.L_42:
        /*02bc*/ 	.word	index@(.nv.constant0._ZN7cutlass13device_kernelINS_4gemm6kernel13GemmUniversalIN4cute5tupleIJiiiiEEENS1_10collective13CollectiveMmaINS1_34MainloopSm90TmaGmmaWarpSpecializedILi5ENS5_IJNS4_1CILi1EEESB_SB_EEENS1_35KernelTmaWarpSpecializedCooperativeEEENS5_IJNSA_ILi128EEENSA_ILi64EEESG_EEEfNS5_IJlSB_lEEEfSI_NS4_8TiledMMAINS4_8MMA_AtomIJNS4_4SM904GMMA29MMA_64x64x8_F32TF32TF32_SS_TNILNSM_7ScaleInE1ELSO_1EEEEEENS4_6LayoutINS5_IJNSA_ILi2EEESB_SB_EEENS5_IJSB_NSA_ILi0EEESU_EEEEENS5_IJNS4_10UnderscoreESX_SX_EEEEENS4_13SM90_TMA_LOADENS4_14ComposedLayoutINS4_7SwizzleILi3ELi4ELi3EEENS4_18smem_ptr_flag_bitsILi32EEENSR_INS5_IJNSA_ILi8EEENSA_ILi32EEEEEENS5_IJS17_SB_EEEEEEEvNS4_8identityES10_S1B_vS1C_EENS_8epilogue10collective6detail29Sm90TmaWarpSpecializedAdapterINS1F_15DefaultEpilogueIfSI_SI_NS1E_6thread17LinearCombinationIfLi1EffLNS1J_9ScaleType4KindE0ELNS_15FloatRoundStyleE2EfEENS1_15EpilogueDefaultEEEEEvvEEEEvNT_6ParamsE)
        /*02c0*/ 	.short	0x0210
        /*02c2*/ 	.short	0x0470


	//----- nvinfo : EIATTR_SW_WAR
	.align		4
.L_43:
        /*02c4*/ 	.byte	0x04, 0x36
        /*02c6*/ 	.short	(.L_45 - .L_44)
.L_44:
        /*02c8*/ 	.word	0x00000008
.L_45:


//--------------------- .nv.callgraph             --------------------------
	.section	.nv.callgraph,"",@"SHT_CUDA_CALLGRAPH"
	.align	4
	.sectionentsize	8
	.align		4
        /*0000*/ 	.word	0x00000000
	.align		4
        /*0004*/ 	.word	0xffffffff
	.align		4
        /*0008*/ 	.word	index@(_ZN7cutlass13device_kernelINS_4gemm6kernel13GemmUniversalIN4cute5tupleIJiiiiEEENS1_10collective13CollectiveMmaINS1_34MainloopSm90TmaGmmaWarpSpecializedILi5ENS5_IJNS4_1CILi1EEESB_SB_EEENS1_35KernelTmaWarpSpecializedCooperativeEEENS5_IJNSA_ILi128EEENSA_ILi64EEESG_EEEfNS5_IJlSB_lEEEfSI_NS4_8TiledMMAINS4_8MMA_AtomIJNS4_4SM904GMMA29MMA_64x64x8_F32TF32TF32_SS_TNILNSM_7ScaleInE1ELSO_1EEEEEENS4_6LayoutINS5_IJNSA_ILi2EEESB_SB_EEENS5_IJSB_NSA_ILi0EEESU_EEEEENS5_IJNS4_10UnderscoreESX_SX_EEEEENS4_13SM90_TMA_LOADENS4_14ComposedLayoutINS4_7SwizzleILi3ELi4ELi3EEENS4_18smem_ptr_flag_bitsILi32EEENSR_INS5_IJNSA_ILi8EEENSA_ILi32EEEEEENS5_IJS17_SB_EEEEEEEvNS4_8identityES10_S1B_vS1C_EENS_8epilogue10collective6detail29Sm90TmaWarpSpecializedAdapterINS1F_15DefaultEpilogueIfSI_SI_NS1E_6thread17LinearCombinationIfLi1EffLNS1J_9ScaleType4KindE0ELNS_15FloatRoundStyleE2EfEENS1_15EpilogueDefaultEEEEEvvEEEEvNT_6ParamsE)
	.align		4
        /*000c*/ 	.word	index@(__assertfail)
	.align		4
        /*0010*/ 	.word	0x00000000
	.align		4
        /*0014*/ 	.word	0xfffffffe
	.align		4
        /*0018*/ 	.word	0x00000000
	.align		4
        /*001c*/ 	.word	0xfffffffd
	.align		4
        /*0020*/ 	.word	0x00000000
	.align		4
        /*0024*/ 	.word	0xfffffffc


//--------------------- .nv.constant4             --------------------------
	.section	.nv.constant4,"a",@progbits
	.align	8
	.align		8
.nv.constant4:
        /*0000*/ 	.dword	__assertfail
	.align		8
        /*0008*/ 	.dword	__unnamed_1
	.align		8
        /*0010*/ 	.dword	_ZN40_INTERNAL_37051f26_4_k_cu_37f72f6e_234434cuda3std3__45__cpo5beginE
	.align		8
        /*0018*/ 	.dword	_ZN40_INTERNAL_37051f26_4_k_cu_37f72f6e_234434cuda3std3__45__cpo3endE
	.align		8
        /*0020*/ 	.dword	_ZN40_INTERNAL_37051f26_4_k_cu_37f72f6e_234434cuda3std3__45__cpo6cbeginE
	.align		8
        /*0028*/ 	.dword	_ZN40_INTERNAL_37051f26_4_k_cu_37f72f6e_234434cuda3std3__45__cpo4cendE
	.align		8
        /*0030*/ 	.dword	_ZN40_INTERNAL_37051f26_4_k_cu_37f72f6e_234434cuda3std3__442_GLOBAL__N__37051f26_4_k_cu_37f72f6e_234436ignoreE
	.align		8
        /*0038*/ 	.dword	_ZN40_INTERNAL_37051f26_4_k_cu_37f72f6e_234434cuda3std3__419piecewise_constructE
	.align		8
        /*0040*/ 	.dword	_ZN40_INTERNAL_37051f26_4_k_cu_37f72f6e_234434cuda3std3__48in_placeE
	.align		8
        /*0048*/ 	.dword	_ZN40_INTERNAL_37051f26_4_k_cu_37f72f6e_234434cuda3std6ranges3__45__cpo4swapE
	.align		8
        /*0050*/ 	.dword	_ZN40_INTERNAL_37051f26_4_k_cu_37f72f6e_234434cuda3std6ranges3__45__cpo9iter_moveE
	.align		8
        /*0058*/ 	.dword	_ZN40_INTERNAL_37051f26_4_k_cu_37f72f6e_234434cute7productE
	.align		8
        /*0060*/ 	.dword	_ZN40_INTERNAL_37051f26_4_k_cu_37f72f6e_234434cute1_E
	.align		8
        /*0068*/ 	.dword	$str$22
	.align		8
        /*0070*/ 	.dword	$str$23


//--------------------- .text._ZN7cutlass13device_kernelINS_4gemm6kernel13GemmUniversalIN4cute5tupleIJiiiiEEENS1_10collective13CollectiveMmaINS1_34MainloopSm90TmaGmmaWarpSpecializedILi5ENS5_IJNS4_1CILi1EEESB_SB_EEENS1_35KernelTmaWarpSpecializedCooperativeEEENS5_IJNSA_ILi128EEENSA_ILi64EEESG_EEEfNS5_IJlSB_lEEEfSI_NS4_8TiledMMAINS4_8MMA_AtomIJNS4_4SM904GMMA29MMA_64x64x8_F32TF32TF32_SS_TNILNSM_7ScaleInE1ELSO_1EEEEEENS4_6LayoutINS5_IJNSA_ILi2EEESB_SB_EEENS5_IJSB_NSA_ILi0EEESU_EEEEENS5_IJNS4_10UnderscoreESX_SX_EEEEENS4_13SM90_TMA_LOADENS4_14ComposedLayoutINS4_7SwizzleILi3ELi4ELi3EEENS4_18smem_ptr_flag_bitsILi32EEENSR_INS5_IJNSA_ILi8EEENSA_ILi32EEEEEENS5_IJS17_SB_EEEEEEEvNS4_8identityES10_S1B_vS1C_EENS_8epilogue10collective6detail29Sm90TmaWarpSpecializedAdapterINS1F_15DefaultEpilogueIfSI_SI_NS1E_6thread17LinearCombinationIfLi1EffLNS1J_9ScaleType4KindE0ELNS_15FloatRoundStyleE2EfEENS1_15EpilogueDefaultEEEEEvvEEEEvNT_6ParamsE --------------------------
	.section	.text._ZN7cutlass13device_kernelINS_4gemm6kernel13GemmUniversalIN4cute5tupleIJiiiiEEENS1_10collective13CollectiveMmaINS1_34MainloopSm90TmaGmmaWarpSpecializedILi5ENS5_IJNS4_1CILi1EEESB_SB_EEENS1_35KernelTmaWarpSpecializedCooperativeEEENS5_IJNSA_ILi128EEENSA_ILi64EEESG_EEEfNS5_IJlSB_lEEEfSI_NS4_8TiledMMAINS4_8MMA_AtomIJNS4_4SM904GMMA29MMA_64x64x8_F32TF32TF32_SS_TNILNSM_7ScaleInE1ELSO_1EEEEEENS4_6LayoutINS5_IJNSA_ILi2EEESB_SB_EEENS5_IJSB_NSA_ILi0EEESU_EEEEENS5_IJNS4_10UnderscoreESX_SX_EEEEENS4_13SM90_TMA_LOADENS4_14ComposedLayoutINS4_7SwizzleILi3ELi4ELi3EEENS4_18smem_ptr_flag_bitsILi32EEENSR_INS5_IJNSA_ILi8EEENSA_ILi32EEEEEENS5_IJS17_SB_EEEEEEEvNS4_8identityES10_S1B_vS1C_EENS_8epilogue10collective6detail29Sm90TmaWarpSpecializedAdapterINS1F_15DefaultEpilogueIfSI_SI_NS1E_6thread17LinearCombinationIfLi1EffLNS1J_9ScaleType4KindE0ELNS_15FloatRoundStyleE2EfEENS1_15EpilogueDefaultEEEEEvvEEEEvNT_6ParamsE,"ax",@progbits
	.align	128
.text._ZN7cutlass13device_kernelINS_4gemm6kernel13GemmUniversalIN4cute5tupleIJiiiiEEENS1_10collective13CollectiveMmaINS1_34MainloopSm90TmaGmmaWarpSpecializedILi5ENS5_IJNS4_1CILi1EEESB_SB_EEENS1_35KernelTmaWarpSpecializedCooperativeEEENS5_IJNSA_ILi128EEENSA_ILi64EEESG_EEEfNS5_IJlSB_lEEEfSI_NS4_8TiledMMAINS4_8MMA_AtomIJNS4_4SM904GMMA29MMA_64x64x8_F32TF32TF32_SS_TNILNSM_7ScaleInE1ELSO_1EEEEEENS4_6LayoutINS5_IJNSA_ILi2EEESB_SB_EEENS5_IJSB_NSA_ILi0EEESU_EEEEENS5_IJNS4_10UnderscoreESX_SX_EEEEENS4_13SM90_TMA_LOADENS4_14ComposedLayoutINS4_7SwizzleILi3ELi4ELi3EEENS4_18smem_ptr_flag_bitsILi32EEENSR_INS5_IJNSA_ILi8EEENSA_ILi32EEEEEENS5_IJS17_SB_EEEEEEEvNS4_8identityES10_S1B_vS1C_EENS_8epilogue10collective6detail29Sm90TmaWarpSpecializedAdapterINS1F_15DefaultEpilogueIfSI_SI_NS1E_6thread17LinearCombinationIfLi1EffLNS1J_9ScaleType4KindE0ELNS_15FloatRoundStyleE2EfEENS1_15EpilogueDefaultEEEEEvvEEEEvNT_6ParamsE:
        .type           _ZN7cutlass13device_kernelINS_4gemm6kernel13GemmUniversalIN4cute5tupleIJiiiiEEENS1_10collective13CollectiveMmaINS1_34MainloopSm90TmaGmmaWarpSpecializedILi5ENS5_IJNS4_1CILi1EEESB_SB_EEENS1_35KernelTmaWarpSpecializedCooperativeEEENS5_IJNSA_ILi128EEENSA_ILi64EEESG_EEEfNS5_IJlSB_lEEEfSI_NS4_8TiledMMAINS4_8MMA_AtomIJNS4_4SM904GMMA29MMA_64x64x8_F32TF32TF32_SS_TNILNSM_7ScaleInE1ELSO_1EEEEEENS4_6LayoutINS5_IJNSA_ILi2EEESB_SB_EEENS5_IJSB_NSA_ILi0EEESU_EEEEENS5_IJNS4_10UnderscoreESX_SX_EEEEENS4_13SM90_TMA_LOADENS4_14ComposedLayoutINS4_7SwizzleILi3ELi4ELi3EEENS4_18smem_ptr_flag_bitsILi32EEENSR_INS5_IJNSA_ILi8EEENSA_ILi32EEEEEENS5_IJS17_SB_EEEEEEEvNS4_8identityES10_S1B_vS1C_EENS_8epilogue10collective6detail29Sm90TmaWarpSpecializedAdapterINS1F_15DefaultEpilogueIfSI_SI_NS1E_6thread17LinearCombinationIfLi1EffLNS1J_9ScaleType4KindE0ELNS_15FloatRoundStyleE2EfEENS1_15EpilogueDefaultEEEEEvvEEEEvNT_6ParamsE,@function
        .size           _ZN7cutlass13device_kernelINS_4gemm6kernel13GemmUniversalIN4cute5tupleIJiiiiEEENS1_10collective13CollectiveMmaINS1_34MainloopSm90TmaGmmaWarpSpecializedILi5ENS5_IJNS4_1CILi1EEESB_SB_EEENS1_35KernelTmaWarpSpecializedCooperativeEEENS5_IJNSA_ILi128EEENSA_ILi64EEESG_EEEfNS5_IJlSB_lEEEfSI_NS4_8TiledMMAINS4_8MMA_AtomIJNS4_4SM904GMMA29MMA_64x64x8_F32TF32TF32_SS_TNILNSM_7ScaleInE1ELSO_1EEEEEENS4_6LayoutINS5_IJNSA_ILi2EEESB_SB_EEENS5_IJSB_NSA_ILi0EEESU_EEEEENS5_IJNS4_10UnderscoreESX_SX_EEEEENS4_13SM90_TMA_LOADENS4_14ComposedLayoutINS4_7SwizzleILi3ELi4ELi3EEENS4_18smem_ptr_flag_bitsILi32EEENSR_INS5_IJNSA_ILi8EEENSA_ILi32EEEEEENS5_IJS17_SB_EEEEEEEvNS4_8identityES10_S1B_vS1C_EENS_8epilogue10collective6detail29Sm90TmaWarpSpecializedAdapterINS1F_15DefaultEpilogueIfSI_SI_NS1E_6thread17LinearCombinationIfLi1EffLNS1J_9ScaleType4KindE0ELNS_15FloatRoundStyleE2EfEENS1_15EpilogueDefaultEEEEEvvEEEEvNT_6ParamsE,(.L_x_132 - _ZN7cutlass13device_kernelINS_4gemm6kernel13GemmUniversalIN4cute5tupleIJiiiiEEENS1_10collective13CollectiveMmaINS1_34MainloopSm90TmaGmmaWarpSpecializedILi5ENS5_IJNS4_1CILi1EEESB_SB_EEENS1_35KernelTmaWarpSpecializedCooperativeEEENS5_IJNSA_ILi128EEENSA_ILi64EEESG_EEEfNS5_IJlSB_lEEEfSI_NS4_8TiledMMAINS4_8MMA_AtomIJNS4_4SM904GMMA29MMA_64x64x8_F32TF32TF32_SS_TNILNSM_7ScaleInE1ELSO_1EEEEEENS4_6LayoutINS5_IJNSA_ILi2EEESB_SB_EEENS5_IJSB_NSA_ILi0EEESU_EEEEENS5_IJNS4_10UnderscoreESX_SX_EEEEENS4_13SM90_TMA_LOADENS4_14ComposedLayoutINS4_7SwizzleILi3ELi4ELi3EEENS4_18smem_ptr_flag_bitsILi32EEENSR_INS5_IJNSA_ILi8EEENSA_ILi32EEEEEENS5_IJS17_SB_EEEEEEEvNS4_8identityES10_S1B_vS1C_EENS_8epilogue10collective6detail29Sm90TmaWarpSpecializedAdapterINS1F_15DefaultEpilogueIfSI_SI_NS1E_6thread17LinearCombinationIfLi1EffLNS1J_9ScaleType4KindE0ELNS_15FloatRoundStyleE2EfEENS1_15EpilogueDefaultEEEEEvvEEEEvNT_6ParamsE)
        .other          _ZN7cutlass13device_kernelINS_4gemm6kernel13GemmUniversalIN4cute5tupleIJiiiiEEENS1_10collective13CollectiveMmaINS1_34MainloopSm90TmaGmmaWarpSpecializedILi5ENS5_IJNS4_1CILi1EEESB_SB_EEENS1_35KernelTmaWarpSpecializedCooperativeEEENS5_IJNSA_ILi128EEENSA_ILi64EEESG_EEEfNS5_IJlSB_lEEEfSI_NS4_8TiledMMAINS4_8MMA_AtomIJNS4_4SM904GMMA29MMA_64x64x8_F32TF32TF32_SS_TNILNSM_7ScaleInE1ELSO_1EEEEEENS4_6LayoutINS5_IJNSA_ILi2EEESB_SB_EEENS5_IJSB_NSA_ILi0EEESU_EEEEENS5_IJNS4_10UnderscoreESX_SX_EEEEENS4_13SM90_TMA_LOADENS4_14ComposedLayoutINS4_7SwizzleILi3ELi4ELi3EEENS4_18smem_ptr_flag_bitsILi32EEENSR_INS5_IJNSA_ILi8EEENSA_ILi32EEEEEENS5_IJS17_SB_EEEEEEEvNS4_8identityES10_S1B_vS1C_EENS_8epilogue10collective6detail29Sm90TmaWarpSpecializedAdapterINS1F_15DefaultEpilogueIfSI_SI_NS1E_6thread17LinearCombinationIfLi1EffLNS1J_9ScaleType4KindE0ELNS_15FloatRoundStyleE2EfEENS1_15EpilogueDefaultEEEEEvvEEEEvNT_6ParamsE,@"STO_CUDA_ENTRY STV_DEFAULT"
_ZN7cutlass13device_kernelINS_4gemm6kernel13GemmUniversalIN4cute5tupleIJiiiiEEENS1_10collective13CollectiveMmaINS1_34MainloopSm90TmaGmmaWarpSpecializedILi5ENS5_IJNS4_1CILi1EEESB_SB_EEENS1_35KernelTmaWarpSpecializedCooperativeEEENS5_IJNSA_ILi128EEENSA_ILi64EEESG_EEEfNS5_IJlSB_lEEEfSI_NS4_8TiledMMAINS4_8MMA_AtomIJNS4_4SM904GMMA29MMA_64x64x8_F32TF32TF32_SS_TNILNSM_7ScaleInE1ELSO_1EEEEEENS4_6LayoutINS5_IJNSA_ILi2EEESB_SB_EEENS5_IJSB_NSA_ILi0EEESU_EEEEENS5_IJNS4_10UnderscoreESX_SX_EEEEENS4_13SM90_TMA_LOADENS4_14ComposedLayoutINS4_7SwizzleILi3ELi4ELi3EEENS4_18smem_ptr_flag_bitsILi32EEENSR_INS5_IJNSA_ILi8EEENSA_ILi32EEEEEENS5_IJS17_SB_EEEEEEEvNS4_8identityES10_S1B_vS1C_EENS_8epilogue10collective6detail29Sm90TmaWarpSpecializedAdapterINS1F_15DefaultEpilogueIfSI_SI_NS1E_6thread17LinearCombinationIfLi1EffLNS1J_9ScaleType4KindE0ELNS_15FloatRoundStyleE2EfEENS1_15EpilogueDefaultEEEEEvvEEEEvNT_6ParamsE:
[----:B------:R-:W0:Y:S01]  /*0000*/  LDC R1, c[0x0][0x28] ;  /* 0x00000a00ff017b82 */ /* 0x000e220000000800 */
[----:B------:R-:W1:Y:S01]  /*0010*/  S2R R3, SR_TID.X ;  /* 0x0000000000037919 */ /* 0x000e620000002100 */
[----:B------:R-:W-:Y:S01]  /*0020*/  ELECT P0, URZ, PT ;  /* 0x00000000003f782f */ /* 0x000fe20003800000 */
[----:B------:R-:W-:Y:S01]  /*0030*/  BSSY B0, `(.L_x_0) ;  /* 0x000000f000007945 */ /* 0x000fe20003800000 */
[--C-:B-1----:R-:W-:Y:S02]  /*0040*/  SHF.R.U32.HI R0, RZ, 0x5, R3.reuse ;  /* 0x00000005ff007819 */ /* 0x102fe40000011603 */
[----:B------:R-:W-:-:S03]  /*0050*/  SHF.R.U32.HI R14, RZ, 0x7, R3 ;  /* 0x00000007ff0e7819 */ /* 0x000fc60000011603 */
[----:B------:R-:W1:Y:S04]  /*0060*/  SHFL.IDX PT, R4, R0, RZ, 0x1f ;  /* 0x00001fff00047589 */ /* 0x000e6800000e0000 */
[----:B------:R2:W3:Y:S01]  /*0070*/  SHFL.IDX PT, R10, R14, RZ, 0x1f ;  /* 0x00001fff0e0a7589 */ /* 0x0004e200000e0000 */
[----:B-1----:R-:W-:-:S13]  /*0080*/  ISETP.NE.OR P0, PT, R4, RZ, !P0 ;  /* 0x000000ff0400720c */ /* 0x002fda0004705670 */
[----:B0-23--:R-:W-:Y:S05]  /*0090*/  @P0 BRA `(.L_x_1) ;  /* 0x0000000000200947 */ /* 0x00dfea0003800000 */
[----:B------:R-:W-:Y:S02]  /*00a0*/  ULDC.64 UR4, c[0x0][0x198] ;  /* 0x0000660000047ab9 */ /* 0x000fe40000000a00 */
[----:B------:R-:W-:Y:S02]  /*00b0*/  UIADD3 UR6, UP0, UR4, 0xf0, URZ ;  /* 0x000000f004067890 */ /* 0x000fe4000ff1e03f */
[----:B------:R-:W-:Y:S02]  /*00c0*/  UIADD3 UR4, UP1, UR4, 0x1f0, URZ ;  /* 0x000001f004047890 */ /* 0x000fe4000ff3e03f */
[----:B------:R-:W-:Y:S02]  /*00d0*/  UIADD3.X UR7, URZ, UR5, URZ, UP0, !UPT ;  /* 0x000000053f077290 */ /* 0x000fe400087fe43f */
[----:B------:R-:W-:-:S07]  /*00e0*/  UIADD3.X UR5, URZ, UR5, URZ, UP1, !UPT ;  /* 0x000000053f057290 */ /* 0x000fce0008ffe43f */
[----:B------:R0:W-:Y:S02]  /*00f0*/  UTMACCTL.PF [UR6] ;  /* 0x00000000060079b9 */ /* 0x0001e40008040000 */
[----:B------:R0:W-:Y:S02]  /*0100*/  UTMACCTL.PF [UR4] ;  /* 0x00000000040079b9 */ /* 0x0001e40008040000 */
[----:B0-----:R-:W-:Y:S01]  /*0110*/  NOP ;  /* 0x0000000000007918 */ /* 0x001fe20000000000 */
.L_x_1:
[----:B------:R-:W-:Y:S05]  /*0120*/  BSYNC B0 ;  /* 0x0000000000007941 */ /* 0x000fea0003800000 */
.L_x_0:
[----:B------:R-:W0:Y:S02]  /*0130*/  SHFL.IDX PT, R2, R0, RZ, 0x1f ;  /* 0x00001fff00027589 */ /* 0x000e2400000e0000 */
[----:B0-----:R-:W-:-:S13]  /*0140*/  ISETP.NE.AND P0, PT, R2, RZ, PT ;  /* 0x000000ff0200720c */ /* 0x001fda0003f05270 */
[----:B------:R-:W-:Y:S05]  /*0150*/  @P0 BRA `(.L_x_2) ;  /* 0x0000000000600947 */ /* 0x000fea0003800000 */
[----:B------:R-:W0:Y:S01]  /*0160*/  S2UR UR8, SR_CgaCtaId ;  /* 0x00000000000879c3 */ /* 0x000e220000008800 */
[----:B------:R-:W-:Y:S01]  /*0170*/  UMOV UR4, 0x400 ;  /* 0x0000040000047882 */ /* 0x000fe20000000000 */
[----:B------:R-:W-:Y:S01]  /*0180*/  UMOV UR5, 0x1 ;  /* 0x0000000100057882 */ /* 0x000fe20000000000 */
[----:B------:R-:W-:Y:S01]  /*0190*/  UMOV UR6, 0x100 ;  /* 0x0000010000067882 */ /* 0x000fe20000000000 */
[----:B------:R-:W-:Y:S01]  /*01a0*/  ELECT P0, URZ, PT ;  /* 0x00000000003f782f */ /* 0x000fe20003800000 */
[----:B------:R-:W-:-:S04]  /*01b0*/  UIADD3 UR6, -UR6, 0x100000, URZ ;  /* 0x0010000006067890 */ /* 0x000fc8000fffe13f */
[----:B------:R-:W-:Y:S02]  /*01c0*/  USHF.L.U32 UR7, UR6, 0xb, URZ ;  /* 0x0000000b06077899 */ /* 0x000fe4000800063f */
[----:B------:R-:W-:Y:S02]  /*01d0*/  USHF.L.U32 UR6, UR6, 0x1, URZ ;  /* 0x0000000106067899 */ /* 0x000fe4000800063f */
[----:B0-----:R-:W-:Y:S02]  /*01e0*/  ULEA UR8, UR8, UR4, 0x18 ;  /* 0x0000000408087291 */ /* 0x001fe4000f8ec03f */
[----:B------:R-:W-:-:S04]  /*01f0*/  UIADD3 UR4, -UR5, 0x100000, URZ ;  /* 0x0010000005047890 */ /* 0x000fc8000fffe13f */
[----:B------:R-:W-:Y:S02]  /*0200*/  USHF.L.U32 UR5, UR4, 0xb, URZ ;  /* 0x0000000b04057899 */ /* 0x000fe4000800063f */
[----:B------:R-:W-:Y:S01]  /*0210*/  USHF.L.U32 UR4, UR4, 0x1, URZ ;  /* 0x0000000104047899 */ /* 0x000fe2000800063f */
[----:B------:R-:W0:Y:S11]  /*0220*/  FENCE.VIEW.ASYNC.S ;  /* 0x00000000000073c6 */ /* 0x000e360000000000 */
[----:B0-----:R0:W1:Y:S01]  /*0230*/  SYNCS.EXCH.64 URZ, [UR8], UR4 ;  /* 0x00000004083f75b2 */ /* 0x0010620008000100 */
[----:B------:R0:W2:Y:S01]  /*0240*/  SYNCS.EXCH.64 URZ, [UR8+0x28], UR6 ;  /* 0x00002806083f75b2 */ /* 0x0000a20008000100 */
[----:B------:R0:W3:Y:S01]  /*0250*/  SYNCS.EXCH.64 URZ, [UR8+0x8], UR4 ;  /* 0x00000804083f75b2 */ /* 0x0000e20008000100 */
[----:B------:R0:W4:Y:S01]  /*0260*/  SYNCS.EXCH.64 URZ, [UR8+0x30], UR6 ;  /* 0x00003006083f75b2 */ /* 0x0001220008000100 */
[----:B------:R0:W0:Y:S01]  /*0270*/  SYNCS.EXCH.64 URZ, [UR8+0x10], UR4 ;  /* 0x00001004083f75b2 */ /* 0x0000220008000100 */
[----:B------:R0:W0:Y:S01]  /*0280*/  SYNCS.EXCH.64 URZ, [UR8+0x38], UR6 ;  /* 0x00003806083f75b2 */ /* 0x0000220008000100 */
[----:B------:R0:W0:Y:S01]  /*0290*/  SYNCS.EXCH.64 URZ, [UR8+0x18], UR4 ;  /* 0x00001804083f75b2 */ /* 0x0000220008000100 */
[----:B------:R0:W0:Y:S01]  /*02a0*/  SYNCS.EXCH.64 URZ, [UR8+0x40], UR6 ;  /* 0x00004006083f75b2 */ /* 0x0000220008000100 */
[----:B------:R0:W0:Y:S01]  /*02b0*/  SYNCS.EXCH.64 URZ, [UR8+0x20], UR4 ;  /* 0x00002004083f75b2 */ /* 0x0000220008000100 */
[----:B------:R0:W0:Y:S01]  /*02c0*/  SYNCS.EXCH.64 URZ, [UR8+0x48], UR6 ;  /* 0x00004806083f75b2 */ /* 0x0000220008000100 */
[----:B------:R-:W-:Y:S01]  /*02d0*/  NOP ;  /* 0x0000000000007918 */ /* 0x000fe20000000000 */
.L_x_2:
[----:B------:R-:W5:Y:S01]  /*02e0*/  SHFL.IDX PT, R0, R0, RZ, 0x1f ;  /* 0x00001fff00007589 */ /* 0x000f6200000e0000 */
[----:B------:R-:W-:Y:S01]  /*02f0*/  ELECT P0, URZ, PT ;  /* 0x00000000003f782f */ /* 0x000fe20003800000 */
[----:B------:R-:W1:Y:S01]  /*0300*/  LDC R2, c[0x0][0x65c] ;  /* 0x00019700ff027b82 */ /* 0x000e620000000800 */
[----:B------:R-:W-:Y:S01]  /*0310*/  SHF.R.S32.HI R7, RZ, 0x1f, R4 ;  /* 0x0000001fff077819 */ /* 0x000fe20000011404 */
[----:B------:R-:W2:Y:S01]  /*0320*/  S2R R5, SR_CTAID.Y ;  /* 0x0000000000057919 */ /* 0x000ea20000002600 */
[----:B0-----:R-:W-:Y:S01]  /*0330*/  UMOV UR4, 0x20 ;  /* 0x0000002000047882 */ /* 0x001fe20000000000 */
[----:B------:R-:W-:Y:S01]  /*0340*/  NOP ;  /* 0x0000000000007918 */ /* 0x000fe20000000000 */
[----:B------:R-:W-:Y:S01]  /*0350*/  LEA.HI R7, R7, R4, RZ, 0x2 ;  /* 0x0000000407077211 */ /* 0x000fe200078f10ff */
[----:B------:R-:W0:Y:S01]  /*0360*/  S2R R6, SR_CTAID.X ;  /* 0x0000000000067919 */ /* 0x000e220000002500 */
[----:B------:R-:W-:Y:S01]  /*0370*/  ISETP.NE.AND P2, PT, R10, RZ, PT ;  /* 0x000000ff0a00720c */ /* 0x000fe20003f45270 */
[----:B------:R-:W-:Y:S01]  /*0380*/  NOP ;  /* 0x0000000000007918 */ /* 0x000fe20000000000 */
[----:B------:R-:W-:-:S02]  /*0390*/  LOP3.LUT R7, R7, 0xfffffffc, RZ, 0xc0, !PT ;  /* 0xfffffffc07077812 */ /* 0x000fc400078ec0ff */
[----:B-----5:R-:W-:Y:S02]  /*03a0*/  ISETP.NE.OR P0, PT, R0, RZ, !P0 ;  /* 0x000000ff0000720c */ /* 0x020fe40004705670 */
[----:B-1----:R-:W-:-:S04]  /*03b0*/  ISETP.NE.AND P3, PT, R2, 0x1, PT ;  /* 0x000000010200780c */ /* 0x002fc80003f65270 */
[----:B------:R-:W-:Y:S01]  /*03c0*/  P2R R0, PR, RZ, 0x8 ;  /* 0x00000008ff007803 */ /* 0x000fe20000000000 */
[----:B------:R-:W-:Y:S01]  /*03d0*/  IMAD.IADD R0, R4, 0x1, -R7 ;  /* 0x0000000104007824 */ /* 0x000fe200078e0a07 */
[----:B------:R-:W-:Y:S01]  /*03e0*/  LOP3.LUT R4, R3, 0x7f, RZ, 0xc0, !PT ;  /* 0x0000007f03047812 */ /* 0x000fe200078ec0ff */
[----:B------:R-:W-:-:S03]  /*03f0*/  IMAD.MOV.U32 R7, RZ, RZ, RZ ;  /* 0x000000ffff077224 */ /* 0x000fc600078e00ff */
[----:B------:R-:W-:Y:S01]  /*0400*/  ISETP.NE.AND P1, PT, R0, 0x3, PT ;  /* 0x000000030000780c */ /* 0x000fe20003f25270 */
[----:B------:R-:W-:Y:S01]  /*0410*/  VOTEU.ALL UP0, P0 ;  /* 0x00000000003f7886 */ /* 0x000fe20000000000 */
[----:B------:R-:W-:Y:S01]  /*0420*/  VOTEU.ALL UP1, P0 ;  /* 0x00000000003f7886 */ /* 0x000fe20000020000 */
[----:B------:R-:W0:Y:S01]  /*0430*/  @P3 LDC R17, c[0x0][0x10] ;  /* 0x00000400ff113b82 */ /* 0x000e220000000800 */
[----:B--2---:R-:W-:Y:S02]  /*0440*/  @P3 IMAD.MOV.U32 R8, RZ, RZ, R5 ;  /* 0x000000ffff083224 */ /* 0x004fe400078e0005 */
[----:B------:R-:W-:Y:S01]  /*0450*/  @!UP0 UMOV UR6, 0x400 ;  /* 0x0000040000068882 */ /* 0x000fe20000000000 */
[----:B------:R-:W-:-:S04]  /*0460*/  @!UP0 UIADD3 UR4, -UR4, 0x100000, URZ ;  /* 0x0010000004048890 */ /* 0x000fc8000fffe13f */
[----:B------:R-:W-:Y:S02]  /*0470*/  @!UP0 USHF.L.U32 UR5, UR4, 0xb, URZ ;  /* 0x0000000b04058899 */ /* 0x000fe4000800063f */
[----:B------:R-:W-:Y:S01]  /*0480*/  @!UP0 USHF.L.U32 UR4, UR4, 0x1, URZ ;  /* 0x0000000104048899 */ /* 0x000fe2000800063f */
[----:B------:R-:W-:Y:S01]  /*0490*/  @P3 IMAD.MOV.U32 R9, RZ, RZ, RZ ;  /* 0x000000ffff093224 */ /* 0x000fe200078e00ff */
[----:B------:R-:W1:Y:S08]  /*04a0*/  @!UP0 S2UR UR7, SR_CgaCtaId ;  /* 0x00000000000789c3 */ /* 0x000e700000008800 */
[----:B------:R-:W2:Y:S01]  /*04b0*/  @!P3 LDC R11, c[0x0][0xc] ;  /* 0x00000300ff0bbb82 */ /* 0x000ea20000000800 */
[----:B0-----:R-:W-:Y:S01]  /*04c0*/  @P3 IMAD.WIDE.U32 R16, R6, R17, R8 ;  /* 0x0000001106103225 */ /* 0x001fe200078e0008 */
[----:B-1----:R-:W-:Y:S01]  /*04d0*/  @!UP0 ULEA UR8, UR7, UR6, 0x18 ;  /* 0x0000000607088291 */ /* 0x002fe2000f8ec03f */
[----:B------:R-:W-:-:S02]  /*04e0*/  VOTEU.ALL UP0, P0 ;  /* 0x00000000003f7886 */ /* 0x000fc40000000000 */
[----:B------:R-:W-:Y:S01]  /*04f0*/  ULDC UR6, c[0x0][0xc] ;  /* 0x0000030000067ab9 */ /* 0x000fe20000000800 */
[----:B------:R-:W-:Y:S01]  /*0500*/  ISETP.EQ.OR P0, PT, R0, RZ, !P1 ;  /* 0x000000ff0000720c */ /* 0x000fe20004f02670 */
[----:B------:R-:W-:-:S03]  /*0510*/  ULDC UR7, c[0x0][0x10] ;  /* 0x0000040000077ab9 */ /* 0x000fc60000000800 */
[C---:B------:R-:W-:Y:S01]  /*0520*/  ISETP.EQ.AND P0, PT, R10.reuse, RZ, P0 ;  /* 0x000000ff0a00720c */ /* 0x040fe20000702270 */
[----:B------:R-:W-:Y:S02]  /*0530*/  VIADD R10, R10, 0xffffffff ;  /* 0xffffffff0a0a7836 */ /* 0x000fe40000000000 */
[----:B--2---:R-:W-:Y:S01]  /*0540*/  @!P3 IMAD.WIDE.U32 R8, R11, R5, R6 ;  /* 0x000000050b08b225 */ /* 0x004fe200078e0006 */
[----:B------:R-:W0:Y:S02]  /*0550*/  FENCE.VIEW.ASYNC.S ;  /* 0x00000000000073c6 */ /* 0x000e240000000000 */
[----:B0-----:R-:W3:Y:S01]  /*0560*/  @!UP0 SYNCS.EXCH.64 URZ, [UR8+0x60], UR4 ;  /* 0x00006004083f85b2 */ /* 0x001ee20008000100 */
[----:B------:R-:W-:Y:S01]  /*0570*/  SEL R18, RZ, 0x1, !P0 ;  /* 0x00000001ff127807 */ /* 0x000fe20004000000 */
[----:B------:R-:W-:Y:S01]  /*0580*/  @P3 IMAD.MOV.U32 R11, RZ, RZ, RZ ;  /* 0x000000ffff0b3224 */ /* 0x000fe200078e00ff */
[----:B------:R-:W-:Y:S01]  /*0590*/  ISETP.GE.U32.AND P1, PT, R10, 0x2, PT ;  /* 0x000000020a00780c */ /* 0x000fe20003f26070 */
[----:B------:R-:W-:-:S02]  /*05a0*/  @!P3 IMAD.MOV.U32 R16, RZ, RZ, R8 ;  /* 0x000000ffff10b224 */ /* 0x000fc400078e0008 */
[----:B------:R-:W-:Y:S01]  /*05b0*/  @P3 IMAD.IADD R17, R17, 0x1, R11 ;  /* 0x0000000111113824 */ /* 0x000fe200078e020b */
[----:B------:R-:W-:Y:S01]  /*05c0*/  SEL R18, R18, 0x2, P1 ;  /* 0x0000000212127807 */ /* 0x000fe20000800000 */
[----:B------:R-:W-:Y:S01]  /*05d0*/  @!P3 IMAD.MOV.U32 R17, RZ, RZ, R9 ;  /* 0x000000ffff11b224 */ /* 0x000fe200078e0009 */
[----:B------:R0:W3:Y:S01]  /*05e0*/  @!UP1 SYNCS.EXCH.64 URZ, [UR8+0x68], UR4 ;  /* 0x00006804083f95b2 */ /* 0x0000e20008000100 */
[----:B------:R-:W-:Y:S01]  /*05f0*/  NOP ;  /* 0x0000000000007918 */ /* 0x000fe20000000000 */
[----:B0-----:R-:W-:-:S03]  /*0600*/  UIMAD.WIDE.U32 UR4, UR6, UR7, URZ ;  /* 0x00000007060472a5 */ /* 0x001fc6000f8e003f */
[----:B------:R-:W-:Y:S02]  /*0610*/  ULDC UR6, c[0x0][0x14] ;  /* 0x0000050000067ab9 */ /* 0x000fe40000000800 */
[----:B------:R-:W-:Y:S02]  /*0620*/  UIMAD.WIDE.U32 UR38, UR4, UR6, URZ ;  /* 0x00000006042672a5 */ /* 0x000fe4000f8e003f */
[----:B------:R-:W-:-:S04]  /*0630*/  UIMAD UR41, UR5, UR6, URZ ;  /* 0x00000006052972a4 */ /* 0x000fc8000f8e023f */
[----:B------:R-:W-:Y:S01]  /*0640*/  UIADD3 UR41, UR39, UR41, URZ ;  /* 0x0000002927297290 */ /* 0x000fe2000fffe03f */
[----:B---34-:R-:W-:Y:S06]  /*0650*/  BAR.SYNC.DEFER_BLOCKING 0x0 ;  /* 0x0000000000007b1d */ /* 0x018fec0000010000 */
[----:B------:R-:W-:Y:S05]  /*0660*/  @!P2 BRA `(.L_x_3) ;  /* 0x0000003c0060a947 */ /* 0x000fea0003800000 */
[----:B------:R-:W-:-:S13]  /*0670*/  ISETP.GT.U32.AND P0, PT, R10, 0x1, PT ;  /* 0x000000010a00780c */ /* 0x000fda0003f04070 */
[----:B------:R-:W-:Y:S05]  /*0680*/  @P0 EXIT ;  /* 0x000000000000094d */ /* 0x000fea0003800000 */
[----:B------:R-:W-:Y:S01]  /*0690*/  ULDC.64 UR4, c[0x0][0x650] ;  /* 0x0001940000047ab9 */ /* 0x000fe20000000a00 */
[----:B------:R-:W-:Y:S01]  /*06a0*/  PRMT R0, RZ, 0x7610, R0 ;  /* 0x00007610ff007816 */ /* 0x000fe20000000000 */
[----:B------:R-:W-:Y:S01]  /*06b0*/  IMAD.MOV.U32 R69, RZ, RZ, -0x1 ;  /* 0xffffffffff457424 */ /* 0x000fe200078e00ff */
[----:B------:R-:W-:Y:S01]  /*06c0*/  ISETP.GE.U32.AND P0, PT, R16, UR4, PT ;  /* 0x0000000410007c0c */ /* 0x000fe2000bf06070 */
[----:B------:R-:W-:Y:S02]  /*06d0*/  IMAD.MOV.U32 R68, RZ, RZ, -0x1 ;  /* 0xffffffffff447424 */ /* 0x000fe400078e00ff */
[----:B------:R-:W-:Y:S01]  /*06e0*/  IMAD.MOV.U32 R67, RZ, RZ, -0x1 ;  /* 0xffffffffff437424 */ /* 0x000fe200078e00ff */
[----:B------:R-:W-:-:S13]  /*06f0*/  ISETP.GE.U32.AND.EX P0, PT, R17, UR5, PT, P0 ;  /* 0x0000000511007c0c */ /* 0x000fda000bf06100 */
[----:B------:R-:W-:Y:S05]  /*0700*/  @P0 BRA `(.L_x_4) ;  /* 0x0000000400540947 */ /* 0x000fea0003800000 */
[----:B------:R-:W0:Y:S01]  /*0710*/  LDC.64 R20, c[0x0][0x628] ;  /* 0x00018a00ff147b82 */ /* 0x000e220000000a00 */
[----:B------:R-:W-:Y:S02]  /*0720*/  IMAD.MOV.U32 R8, RZ, RZ, R16 ;  /* 0x000000ffff087224 */ /* 0x000fe400078e0010 */
[----:B------:R-:W-:-:S05]  /*0730*/  IMAD.MOV.U32 R9, RZ, RZ, R17 ;  /* 0x000000ffff097224 */ /* 0x000fca00078e0011 */
[----:B------:R-:W1:Y:S08]  /*0740*/  LDC R0, c[0x0][0x630] ;  /* 0x00018c00ff007b82 */ /* 0x000e700000000800 */
[----:B------:R-:W2:Y:S01]  /*0750*/  LDC.64 R22, c[0x0][0x620] ;  /* 0x00018800ff167b82 */ /* 0x000ea20000000a00 */
[----:B0-----:R-:W-:-:S04]  /*0760*/  ISETP.NE.U32.AND P0, PT, R20, RZ, PT ;  /* 0x000000ff1400720c */ /* 0x001fc80003f05070 */
[----:B------:R-:W-:-:S13]  /*0770*/  ISETP.NE.AND.EX P0, PT, R21, RZ, PT, P0 ;  /* 0x000000ff1500720c */ /* 0x000fda0003f05300 */
[----:B-12---:R-:W-:Y:S05]  /*0780*/  @!P0 BRA `(.L_x_5) ;  /* 0x0000000000288947 */ /* 0x006fea0003800000 */
[----:B------:R-:W0:Y:S02]  /*0790*/  LDC R13, c[0x0][0x634] ;  /* 0x00018d00ff0d7b82 */ /* 0x000e240000000800 */
[----:B0-----:R-:W-:-:S05]  /*07a0*/  IADD3 R13, P0, R16, R13, RZ ;  /* 0x0000000d100d7210 */ /* 0x001fca0007f1e0ff */
[----:B------:R-:W-:-:S04]  /*07b0*/  IMAD.X R15, RZ, RZ, R17, P0 ;  /* 0x000000ffff0f7224 */ /* 0x000fc800000e0611 */
[----:B------:R-:W-:-:S04]  /*07c0*/  IMAD.WIDE.U32 R8, R15, R20, RZ ;  /* 0x000000140f087225 */ /* 0x000fc800078e00ff */
[----:B------:R-:W-:-:S04]  /*07d0*/  IMAD.WIDE.U32 R10, P0, R13, R21, R8 ;  /* 0x000000150d0a7225 */ /* 0x000fc80007800008 */
[----:B------:R-:W-:-:S04]  /*07e0*/  IMAD.WIDE.U32 R8, R13, R20, RZ ;  /* 0x000000140d087225 */ /* 0x000fc800078e00ff */
[----:B------:R-:W-:Y:S01]  /*07f0*/  IMAD.X R13, RZ, RZ, RZ, P0 ;  /* 0x000000ffff0d7224 */ /* 0x000fe200000e06ff */
[----:B------:R-:W-:Y:S01]  /*0800*/  IADD3 RZ, P0, R9, R10, RZ ;  /* 0x0000000a09ff7210 */ /* 0x000fe20007f1e0ff */
[----:B------:R-:W-:-:S04]  /*0810*/  IMAD.MOV.U32 R12, RZ, RZ, R11 ;  /* 0x000000ffff0c7224 */ /* 0x000fc800078e000b */
[----:B------:R-:W-:-:S08]  /*0820*/  IMAD.WIDE.U32.X R8, R15, R21, R12, P0 ;  /* 0x000000150f087225 */ /* 0x000fd000000e040c */
.L_x_5:
[-CC-:B------:R-:W-:Y:S01]  /*0830*/  SHF.R.U64 R67, R8, R0.reuse, R9.reuse ;  /* 0x0000000008437219 */ /* 0x180fe20000001209 */
[----:B------:R-:W0:Y:S01]  /*0840*/  LDC R12, c[0x0][0x618] ;  /* 0x00018600ff0c7b82 */ /* 0x000e220000000800 */
[----:B------:R-:W-:Y:S01]  /*0850*/  SHF.R.U32.HI R7, RZ, R0, R9 ;  /* 0x00000000ff077219 */ /* 0x000fe20000011609 */
[----:B------:R-:W-:Y:S01]  /*0860*/  ULDC UR4, c[0x0][0x150] ;  /* 0x0000540000047ab9 */ /* 0x000fe20000000800 */
[----:B------:R-:W-:Y:S02]  /*0870*/  IADD3 R11, P0, RZ, -R67, RZ ;  /* 0x80000043ff0b7210 */ /* 0x000fe40007f1e0ff */
[----:B------:R-:W-:-:S03]  /*0880*/  I2FP.F32.U32 R0, R6 ;  /* 0x0000000600007245 */ /* 0x000fc60000201000 */
[----:B------:R-:W1:Y:S01]  /*0890*/  LDC.64 R30, c[0x0][0x640] ;  /* 0x00019000ff1e7b82 */ /* 0x000e620000000a00 */
[----:B------:R-:W-:Y:S02]  /*08a0*/  IMAD.X R13, RZ, RZ, ~R7, P0 ;  /* 0x000000ffff0d7224 */ /* 0x000fe400000e0e07 */
[----:B------:R-:W-:Y:S01]  /*08b0*/  FMUL R0, R0, UR4 ;  /* 0x0000000400007c20 */ /* 0x000fe20008400000 */
[----:B------:R-:W-:Y:S01]  /*08c0*/  IMAD.WIDE.U32 R8, R11, R22, R16 ;  /* 0x000000160b087225 */ /* 0x000fe200078e0010 */
[----:B------:R-:W-:-:S03]  /*08d0*/  ULDC UR4, c[0x0][0x154] ;  /* 0x0000550000047ab9 */ /* 0x000fc60000000800 */
[----:B------:R-:W-:Y:S01]  /*08e0*/  IMAD R10, R13, R22, RZ ;  /* 0x000000160d0a7224 */ /* 0x000fe200078e02ff */
[----:B------:R-:W2:Y:S01]  /*08f0*/  LDC R7, c[0x0][0x144] ;  /* 0x00005100ff077b82 */ /* 0x000ea20000000800 */
[----:B------:R-:W3:Y:S02]  /*0900*/  F2I.U32.TRUNC.NTZ R0, R0 ;  /* 0x0000000000007305 */ /* 0x000ee4000020f000 */
[----:B------:R-:W-:-:S04]  /*0910*/  IMAD R11, R11, R23, R10 ;  /* 0x000000170b0b7224 */ /* 0x000fc800078e020a */
[----:B------:R-:W-:Y:S01]  /*0920*/  IMAD.IADD R9, R9, 0x1, R11 ;  /* 0x0000000109097824 */ /* 0x000fe200078e020b */
[----:B------:R-:W4:Y:S01]  /*0930*/  LDC R24, c[0x0][0x608] ;  /* 0x00018200ff187b82 */ /* 0x000f220000000800 */
[----:B------:R-:W-:-:S03]  /*0940*/  IMAD.MOV.U32 R11, RZ, RZ, -0x1 ;  /* 0xffffffffff0b7424 */ /* 0x000fc600078e00ff */
[-CC-:B0-----:R-:W-:Y:S02]  /*0950*/  SHF.R.U64 R22, R8, R12.reuse, R9.reuse ;  /* 0x0000000c08167219 */ /* 0x181fe40000001209 */
[----:B------:R-:W-:Y:S02]  /*0960*/  I2FP.F32.U32 R8, R5 ;  /* 0x0000000500087245 */ /* 0x000fe40000201000 */
[----:B------:R-:W0:Y:S01]  /*0970*/  LDC R28, c[0x0][0x658] ;  /* 0x00019600ff1c7b82 */ /* 0x000e220000000800 */
[----:B-1----:R-:W-:Y:S01]  /*0980*/  ISETP.NE.U32.AND P0, PT, R30, RZ, PT ;  /* 0x000000ff1e00720c */ /* 0x002fe20003f05070 */
[----:B---3--:R-:W-:Y:S02]  /*0990*/  IMAD.MOV R10, RZ, RZ, -R0 ;  /* 0x000000ffff0a7224 */ /* 0x008fe400078e0a00 */
[----:B------:R-:W-:Y:S01]  /*09a0*/  FMUL R8, R8, UR4 ;  /* 0x0000000408087c20 */ /* 0x000fe20008400000 */
[----:B------:R-:W-:Y:S02]  /*09b0*/  SHF.R.U32.HI R9, RZ, R12, R9 ;  /* 0x0000000cff097219 */ /* 0x000fe40000011609 */
[----:B------:R-:W-:Y:S01]  /*09c0*/  ISETP.NE.AND.EX P0, PT, R31, RZ, PT, P0 ;  /* 0x000000ff1f00720c */ /* 0x000fe20003f05300 */
[----:B------:R1:W3:Y:S01]  /*09d0*/  F2I.U32.TRUNC.NTZ R15, R8 ;  /* 0x00000008000f7305 */ /* 0x0002e2000020f000 */
[----:B------:R-:W1:Y:S01]  /*09e0*/  LDC R20, c[0x0][0x148] ;  /* 0x00005200ff147b82 */ /* 0x000e620000000800 */
[----:B--2---:R-:W-:-:S07]  /*09f0*/  IMAD R0, R7, R10, R6 ;  /* 0x0000000a07007224 */ /* 0x004fce00078e0206 */
[----:B------:R-:W2:Y:S01]  /*0a00*/  LDC R26, c[0x0][0x600] ;  /* 0x00018000ff1a7b82 */ /* 0x000ea20000000800 */
[-CC-:B----4-:R-:W-:Y:S02]  /*0a10*/  SHF.R.U64 R32, R22, R24.reuse, R9.reuse ;  /* 0x0000001816207219 */ /* 0x190fe40000001209 */
[----:B------:R-:W-:Y:S01]  /*0a20*/  SHF.R.U32.HI R7, RZ, R24, R9 ;  /* 0x00000018ff077219 */ /* 0x000fe20000011609 */
[----:B------:R-:W-:-:S04]  /*0a30*/  IMAD.MOV.U32 R9, RZ, RZ, 0x1 ;  /* 0x00000001ff097424 */ /* 0x000fc800078e00ff */
[----:B------:R-:W4:Y:S01]  /*0a40*/  LDC R21, c[0x0][0x648] ;  /* 0x00019200ff157b82 */ /* 0x000f220000000800 */
[-C--:B0-----:R-:W-:Y:S02]  /*0a50*/  SHF.L.U32 R6, R11, R28.reuse, RZ ;  /* 0x0000001c0b067219 */ /* 0x081fe400000006ff */
[--C-:B------:R-:W-:Y:S02]  /*0a60*/  SHF.R.U64 R24, R32, R28, R7.reuse ;  /* 0x0000001c20187219 */ /* 0x100fe40000001207 */
[----:B------:R-:W-:Y:S02]  /*0a70*/  LOP3.LUT R13, RZ, R6, RZ, 0x33, !PT ;  /* 0x00000006ff0d7212 */ /* 0x000fe400078e33ff */
[-C--:B------:R-:W-:Y:S01]  /*0a80*/  SHF.R.U32.HI R7, RZ, R28.reuse, R7 ;  /* 0x0000001cff077219 */ /* 0x080fe20000011607 */
[----:B------:R-:W0:Y:S01]  /*0a90*/  LDC R23, c[0x0][0x638] ;  /* 0x00018e00ff177b82 */ /* 0x000e220000000800 */
[----:B------:R-:W-:Y:S01]  /*0aa0*/  SHF.L.U32 R12, R9, R28, RZ ;  /* 0x0000001c090c7219 */ /* 0x000fe200000006ff */
[----:B------:R-:W-:-:S06]  /*0ab0*/  IMAD.MOV.U32 R6, RZ, RZ, R24 ;  /* 0x000000ffff067224 */ /* 0x000fcc00078e0018 */
[----:B------:R-:W0:Y:S01]  /*0ac0*/  LDC R69, c[0x0][0x610] ;  /* 0x00018400ff457b82 */ /* 0x000e220000000800 */
[----:B-1-3--:R-:W-:Y:S05]  /*0ad0*/  @!P0 BRA `(.L_x_6) ;  /* 0x0000000000288947 */ /* 0x00afea0003800000 */
[----:B------:R-:W1:Y:S02]  /*0ae0*/  LDC R11, c[0x0][0x64c] ;  /* 0x00019300ff0b7b82 */ /* 0x000e640000000800 */
[----:B-1----:R-:W-:-:S05]  /*0af0*/  IADD3 R11, P0, R24, R11, RZ ;  /* 0x0000000b180b7210 */ /* 0x002fca0007f1e0ff */
        /* <DEDUP_REMOVED lines=8> */
.L_x_6:
[----:B----4-:R-:W-:Y:S01]  /*0b80*/  SHF.R.U64 R6, R6, R21, R7 ;  /* 0x0000001506067219 */ /* 0x010fe20000001207 */
[----:B--2---:R-:W-:Y:S01]  /*0b90*/  VIADD R7, R26, 0xffffffff ;  /* 0xffffffff1a077836 */ /* 0x004fe20000000000 */
[----:B------:R-:W-:Y:S01]  /*0ba0*/  LOP3.LUT R13, R32, R13, RZ, 0xc0, !PT ;  /* 0x0000000d200d7212 */ /* 0x000fe200078ec0ff */
[----:B------:R-:W-:Y:S02]  /*0bb0*/  IMAD.MOV R15, RZ, RZ, -R15 ;  /* 0x000000ffff0f7224 */ /* 0x000fe400078e0a0f */
[----:B------:R-:W-:Y:S02]  /*0bc0*/  IMAD.MOV R8, RZ, RZ, -R6 ;  /* 0x000000ffff087224 */ /* 0x000fe400078e0a06 */
[----:B------:R-:W-:Y:S01]  /*0bd0*/  IMAD R13, R12, R6, R13 ;  /* 0x000000060c0d7224 */ /* 0x000fe200078e020d */
[----:B------:R-:W-:Y:S01]  /*0be0*/  LOP3.LUT R6, R22, R7, RZ, 0xc0, !PT ;  /* 0x0000000716067212 */ /* 0x000fe200078ec0ff */
[----:B------:R-:W-:Y:S02]  /*0bf0*/  @P3 IMAD R0, R20, R15, R5 ;  /* 0x0000000f14003224 */ /* 0x000fe400078e0205 */
[----:B0-----:R-:W-:-:S02]  /*0c00*/  IMAD R5, R8, R23, R24 ;  /* 0x0000001708057224 */ /* 0x001fc400078e0218 */
[----:B------:R-:W-:Y:S02]  /*0c10*/  IMAD R69, R13, R69, R0 ;  /* 0x000000450d457224 */ /* 0x000fe400078e0200 */
[----:B------:R-:W-:Y:S02]  /*0c20*/  IMAD R6, R5, R26, R6 ;  /* 0x0000001a05067224 */ /* 0x000fe400078e0206 */
[----:B------:R-:W-:-:S03]  /*0c30*/  IMAD.MOV.U32 R0, RZ, RZ, 0x1 ;  /* 0x00000001ff007424 */ /* 0x000fc600078e00ff */
[----:B------:R-:W-:Y:S02]  /*0c40*/  SEL R68, R6, R69, !P3 ;  /* 0x0000004506447207 */ /* 0x000fe40005800000 */
[----:B------:R-:W-:-:S07]  /*0c50*/  SEL R69, R69, R6, !P3 ;  /* 0x0000000645457207 */ /* 0x000fce0005800000 */
.L_x_4:
[----:B------:R-:W-:-:S08]  /*0c60*/  NOP ;  /* 0x0000000000007918 */ /* 0x000fd00000000000 */
[----:B------:R-:W0:Y:S02]  /*0c70*/  USETMAXREG.TRY_ALLOC.CTAPOOL UP0, 0xe8 ;  /* 0x000000e8000079c8 */ /* 0x000e240008000600 */
[----:B0-----:R-:W-:-:S13]  /*0c80*/  PLOP3.LUT P0, PT, PT, PT, UP0, 0x80, 0x0 ;  /* 0x000000000000781c */ /* 0x001fda0003f0f008 */
[----:B------:R-:W-:Y:S05]  /*0c90*/  @!P0 BRA `(.L_x_4) ;  /* 0xfffffffc00f08947 */ /* 0x000fea000383ffff */
[----:B------:R-:W-:Y:S01]  /*0ca0*/  ULDC.64 UR4, c[0x0][0x598] ;  /* 0x0001660000047ab9 */ /* 0x000fe20000000a00 */
[----:B------:R-:W-:Y:S01]  /*0cb0*/  ULDC.64 UR36, c[0x0][0x208] ;  /* 0x0000820000247ab9 */ /* 0x000fe20000000a00 */
[----:B------:R-:W-:-:S04]  /*0cc0*/  ISETP.NE.U32.AND P0, PT, RZ, UR4, PT ;  /* 0x00000004ff007c0c */ /* 0x000fc8000bf05070 */
[----:B------:R-:W-:-:S13]  /*0cd0*/  ISETP.NE.AND.EX P0, PT, RZ, UR5, PT, P0 ;  /* 0x00000005ff007c0c */ /* 0x000fda000bf05300 */
[----:B------:R-:W-:Y:S05]  /*0ce0*/  @!P0 BRA `(.L_x_7) ;  /* 0x00000000001c8947 */ /* 0x000fea0003800000 */
[----:B------:R-:W0:Y:S02]  /*0cf0*/  LDC.64 R6, c[0x0][0x598] ;  /* 0x00016600ff067b82 */ /* 0x000e240000000a00 */
[----:B0-----:R-:W2:Y:S02]  /*0d00*/  LDG.E.64 R6, desc[UR36][R6.64] ;  /* 0x0000002406067981 */ /* 0x001ea4000c1e1b00 */
[----:B--2---:R-:W-:-:S04]  /*0d10*/  ISETP.NE.U32.AND P0, PT, R6, RZ, PT ;  /* 0x000000ff0600720c */ /* 0x004fc80003f05070 */
[----:B------:R-:W-:-:S13]  /*0d20*/  ISETP.NE.AND.EX P0, PT, R7, RZ, PT, P0 ;  /* 0x000000ff0700720c */ /* 0x000fda0003f05300 */
[----:B------:R-:W-:Y:S05]  /*0d30*/  @!P0 BRA `(.L_x_7) ;  /* 0x0000000000088947 */ /* 0x000fea0003800000 */
[----:B------:R0:W5:Y:S01]  /*0d40*/  LD.E R19, desc[UR36][R6.64] ;  /* 0x0000002406137980 */ /* 0x000162000c101900 */
[----:B------:R-:W-:Y:S05]  /*0d50*/  BRA `(.L_x_8) ;  /* 0x0000000000247947 */ /* 0x000fea0003800000 */
.L_x_7:
[----:B------:R-:W-:Y:S02]  /*0d60*/  ULDC.64 UR4, c[0x0][0x588] ;  /* 0x0001620000047ab9 */ /* 0x000fe40000000a00 */
[----:B------:R-:W-:-:S04]  /*0d70*/  ISETP.NE.U32.AND P0, PT, RZ, UR4, PT ;  /* 0x00000004ff007c0c */ /* 0x000fc8000bf05070 */
[----:B------:R-:W-:-:S13]  /*0d80*/  ISETP.NE.AND.EX P0, PT, RZ, UR5, PT, P0 ;  /* 0x00000005ff007c0c */ /* 0x000fda000bf05300 */
[----:B------:R-:W-:Y:S05]  /*0d90*/  @!P0 BRA `(.L_x_9) ;  /* 0x00000000000c8947 */ /* 0x000fea0003800000 */
[----:B------:R-:W0:Y:S02]  /*0da0*/  LDC.64 R6, c[0x0][0x588] ;  /* 0x00016200ff067b82 */ /* 0x000e240000000a00 */
[----:B0-----:R1:W5:Y:S01]  /*0db0*/  LDG.E R19, desc[UR36][R6.64] ;  /* 0x0000002406137981 */ /* 0x001362000c1e1900 */
[----:B------:R-:W-:Y:S05]  /*0dc0*/  BRA `(.L_x_8) ;  /* 0x0000000000087947 */ /* 0x000fea0003800000 */
.L_x_9:
[----:B------:R-:W-:Y:S02]  /*0dd0*/  ULDC UR4, c[0x0][0x580] ;  /* 0x0001600000047ab9 */ /* 0x000fe40000000800 */
[----:B------:R-:W-:-:S07]  /*0de0*/  IMAD.U32 R19, RZ, RZ, UR4 ;  /* 0x00000004ff137e24 */ /* 0x000fce000f8e00ff */
.L_x_8:
[----:B------:R-:W-:Y:S02]  /*0df0*/  ULDC.64 UR4, c[0x0][0x5a0] ;  /* 0x0001680000047ab9 */ /* 0x000fe40000000a00 */
[----:B------:R-:W-:-:S04]  /*0e00*/  ISETP.NE.U32.AND P0, PT, RZ, UR4, PT ;  /* 0x00000004ff007c0c */ /* 0x000fc8000bf05070 */
[----:B------:R-:W-:-:S13]  /*0e10*/  ISETP.NE.AND.EX P0, PT, RZ, UR5, PT, P0 ;  /* 0x00000005ff007c0c */ /* 0x000fda000bf05300 */
[----:B------:R-:W-:Y:S05]  /*0e20*/  @!P0 BRA `(.L_x_10) ;  /* 0x00000000001c8947 */ /* 0x000fea0003800000 */
[----:B01----:R-:W0:Y:S02]  /*0e30*/  LDC.64 R6, c[0x0][0x5a0] ;  /* 0x00016800ff067b82 */ /* 0x003e240000000a00 */
[----:B0-----:R-:W2:Y:S02]  /*0e40*/  LDG.E.64 R6, desc[UR36][R6.64] ;  /* 0x0000002406067981 */ /* 0x001ea4000c1e1b00 */
[----:B--2---:R-:W-:-:S04]  /*0e50*/  ISETP.NE.U32.AND P0, PT, R6, RZ, PT ;  /* 0x000000ff0600720c */ /* 0x004fc80003f05070 */
[----:B------:R-:W-:-:S13]  /*0e60*/  ISETP.NE.AND.EX P0, PT, R7, RZ, PT, P0 ;  /* 0x000000ff0700720c */ /* 0x000fda0003f05300 */
[----:B------:R-:W-:Y:S05]  /*0e70*/  @!P0 BRA `(.L_x_10) ;  /* 0x0000000000088947 */ /* 0x000fea0003800000 */
[----:B------:R0:W5:Y:S01]  /*0e80*/  LD.E R56, desc[UR36][R6.64] ;  /* 0x0000002406387980 */ /* 0x000162000c101900 */
[----:B------:R-:W-:Y:S05]  /*0e90*/  BRA `(.L_x_11) ;  /* 0x0000000000247947 */ /* 0x000fea0003800000 */
.L_x_10:
[----:B------:R-:W-:Y:S02]  /*0ea0*/  ULDC.64 UR4, c[0x0][0x590] ;  /* 0x0001640000047ab9 */ /* 0x000fe40000000a00 */
[----:B------:R-:W-:-:S04]  /*0eb0*/  ISETP.NE.U32.AND P0, PT, RZ, UR4, PT ;  /* 0x00000004ff007c0c */ /* 0x000fc8000bf05070 */
[----:B------:R-:W-:-:S13]  /*0ec0*/  ISETP.NE.AND.EX P0, PT, RZ, UR5, PT, P0 ;  /* 0x00000005ff007c0c */ /* 0x000fda000bf05300 */
[----:B------:R-:W-:Y:S05]  /*0ed0*/  @!P0 BRA `(.L_x_12) ;  /* 0x00000000000c8947 */ /* 0x000fea0003800000 */
[----:B------:R-:W2:Y:S02]  /*0ee0*/  LDC.64 R56, c[0x0][0x590] ;  /* 0x00016400ff387b82 */ /* 0x000ea40000000a00 */
[----:B--2---:R2:W5:Y:S01]  /*0ef0*/  LDG.E R56, desc[UR36][R56.64] ;  /* 0x0000002438387981 */ /* 0x004562000c1e1900 */
[----:B------:R-:W-:Y:S05]  /*0f00*/  BRA `(.L_x_11) ;  /* 0x0000000000087947 */ /* 0x000fea0003800000 */
.L_x_12:
[----:B------:R-:W-:Y:S02]  /*0f10*/  ULDC UR4, c[0x0][0x584] ;  /* 0x0001610000047ab9 */ /* 0x000fe40000000800 */
[----:B------:R-:W-:-:S07]  /*0f20*/  IMAD.U32 R56, RZ, RZ, UR4 ;  /* 0x00000004ff387e24 */ /* 0x000fce000f8e00ff */
.L_x_11:
[----:B------:R-:W-:-:S13]  /*0f30*/  LOP3.LUT P0, RZ, R0, 0xff, RZ, 0xc0, !PT ;  /* 0x000000ff00ff7812 */ /* 0x000fda000780c0ff */
[----:B------:R-:W-:Y:S05]  /*0f40*/  @!P0 EXIT ;  /* 0x000000000000894d */ /* 0x000fea0003800000 */
[----:B------:R-:W3:Y:S01]  /*0f50*/  LDC R59, c[0x0][0x658] ;  /* 0x00019600ff3b7b82 */ /* 0x000ee20000000800 */
[----:B------:R-:W-:Y:S01]  /*0f60*/  ULDC.64 UR6, c[0x0][0x288] ;  /* 0x0000a20000067ab9 */ /* 0x000fe20000000a00 */
[----:B------:R-:W-:Y:S01]  /*0f70*/  LOP3.LUT R14, R14, 0x1, RZ, 0xc0, !PT ;  /* 0x000000010e0e7812 */ /* 0x000fe200078ec0ff */
[----:B------:R-:W-:Y:S01]  /*0f80*/  UIADD3 UR4, UR7, 0x3f, URZ ;  /* 0x0000003f07047890 */ /* 0x000fe2000fffe03f */
[----:B------:R-:W-:Y:S01]  /*0f90*/  SHF.R.U32.HI R0, RZ, 0x2, R3 ;  /* 0x00000002ff007819 */ /* 0x000fe20000011603 */
[----:B------:R-:W-:Y:S01]  /*0fa0*/  IMAD.U32 R5, RZ, RZ, UR6 ;  /* 0x00000006ff057e24 */ /* 0x000fe2000f8e00ff */
[----:B------:R-:W-:Y:S01]  /*0fb0*/  SHF.R.U32.HI R4, RZ, 0x1, R4 ;  /* 0x00000001ff047819 */ /* 0x000fe20000011604 */
[----:B------:R-:W-:Y:S01]  /*0fc0*/  USHF.R.S32.HI UR5, URZ, 0x1f, UR4 ;  /* 0x0000001f3f057899 */ /* 0x000fe20008011404 */
[----:B01----:R-:W0:Y:S01]  /*0fd0*/  LDC.64 R6, c[0x0][0x5c8] ;  /* 0x00017200ff067b82 */ /* 0x003e220000000a00 */
[----:B------:R-:W-:Y:S01]  /*0fe0*/  LOP3.LUT R60, R3, 0x3, RZ, 0xc0, !PT ;  /* 0x00000003033c7812 */ /* 0x000fe200078ec0ff */
[----:B------:R-:W-:Y:S01]  /*0ff0*/  IMAD.SHL.U32 R9, R14, 0x40, RZ ;  /* 0x000000400e097824 */ /* 0x000fe200078e00ff */
[----:B------:R-:W-:Y:S01]  /*1000*/  LOP3.LUT R0, R0, 0x7, RZ, 0xc0, !PT ;  /* 0x0000000700007812 */ /* 0x000fe200078ec0ff */
[----:B------:R-:W-:Y:S01]  /*1010*/  ULEA.HI UR5, UR5, UR4, URZ, 0x6 ;  /* 0x0000000405057291 */ /* 0x000fe2000f8f303f */
[----:B------:R-:W-:Y:S01]  /*1020*/  LOP3.LUT R23, R4, 0x30, RZ, 0xc0, !PT ;  /* 0x0000003004177812 */ /* 0x000fe200078ec0ff */
[----:B------:R-:W-:Y:S01]  /*1030*/  IMAD R60, R60, -0x2, R5 ;  /* 0xfffffffe3c3c7824 */ /* 0x000fe200078e0205 */
[--C-:B------:R-:W-:Y:S01]  /*1040*/  LOP3.LUT R22, R9, 0x40, R0.reuse, 0xe2, !PT ;  /* 0x0000004009167812 */ /* 0x100fe200078ee200 */
[----:B------:R-:W1:Y:S01]  /*1050*/  LDC R63, c[0x0][0x600] ;  /* 0x00018000ff3f7b82 */ /* 0x000e620000000800 */
[----:B------:R-:W-:Y:S01]  /*1060*/  IADD3 R5, RZ, -R23, -R0 ;  /* 0x80000017ff057210 */ /* 0x000fe20007ffe800 */
[----:B------:R-:W-:Y:S01]  /*1070*/  IMAD.MOV.U32 R0, RZ, RZ, -0x1 ;  /* 0xffffffffff007424 */ /* 0x000fe200078e00ff */
[----:B------:R-:W-:Y:S01]  /*1080*/  USHF.R.S32.HI UR43, URZ, 0x6, UR5 ;  /* 0x000000063f2b7899 */ /* 0x000fe20008011405 */
[----:B------:R-:W-:Y:S01]  /*1090*/  IMAD.MOV.U32 R4, RZ, RZ, 0x1 ;  /* 0x00000001ff047424 */ /* 0x000fe200078e00ff */
[C---:B------:R-:W-:Y:S01]  /*10a0*/  LOP3.LUT R62, R3.reuse, 0x80, RZ, 0xc0, !PT ;  /* 0x00000080033e7812 */ /* 0x040fe200078ec0ff */
[----:B------:R-:W-:Y:S01]  /*10b0*/  IMAD R5, R14, -0x40, R5 ;  /* 0xffffffc00e057824 */ /* 0x000fe200078e0205 */
[----:B------:R-:W-:Y:S01]  /*10c0*/  UISETP.LT.AND UP0, UPT, UR43, 0x1, UPT ;  /* 0x000000012b00788c */ /* 0x000fe2000bf01270 */
[----:B---3--:R-:W-:Y:S01]  /*10d0*/  SHF.L.U32 R0, R0, R59, RZ ;  /* 0x0000003b00007219 */ /* 0x008fe200000006ff */
[----:B------:R-:W-:Y:S01]  /*10e0*/  ULDC UR4, c[0x0][0x284] ;  /* 0x0000a10000047ab9 */ /* 0x000fe20000000800 */
[----:B------:R-:W-:Y:S01]  /*10f0*/  LOP3.LUT R22, R22, R23, RZ, 0xfc, !PT ;  /* 0x0000001716167212 */ /* 0x000fe200078efcff */
[----:B------:R-:W-:Y:S01]  /*1100*/  USEL UR44, UR43, 0x1, UP0 ;  /* 0x000000012b2c7887 */ /* 0x000fe20008000000 */
[----:B------:R-:W-:Y:S01]  /*1110*/  SHF.L.U32 R59, R4, R59, RZ ;  /* 0x0000003b043b7219 */ /* 0x000fe200000006ff */
[----:B------:R-:W-:Y:S01]  /*1120*/  IMAD.SHL.U32 R61, R3, 0x2, RZ ;  /* 0x00000002033d7824 */ /* 0x000fe200078e00ff */
[----:B------:R-:W-:Y:S01]  /*1130*/  LOP3.LUT R66, R18, 0x1, RZ, 0xfc, !PT ;  /* 0x0000000112427812 */ /* 0x000fe200078efcff */
[----:B------:R-:W-:Y:S01]  /*1140*/  VIADD R65, R5, UR4 ;  /* 0x0000000405417c36 */ /* 0x000fe20008000000 */
[C---:B0-----:R-:W-:Y:S01]  /*1150*/  SHF.L.U64.HI R58, R6.reuse, 0x3, R7 ;  /* 0x00000003063a7819 */ /* 0x041fe20000010207 */
[----:B--2---:R-:W-:Y:S01]  /*1160*/  IMAD.SHL.U32 R57, R6, 0x8, RZ ;  /* 0x0000000806397824 */ /* 0x004fe200078e00ff */
[----:B------:R-:W-:Y:S01]  /*1170*/  SHF.R.U32.HI R62, RZ, 0x7, R62 ;  /* 0x00000007ff3e7819 */ /* 0x000fe2000001163e */
[----:B------:R-:W-:Y:S01]  /*1180*/  IMAD.MOV.U32 R23, RZ, RZ, RZ ;  /* 0x000000ffff177224 */ /* 0x000fe200078e00ff */
[----:B------:R-:W-:Y:S01]  /*1190*/  LOP3.LUT R64, RZ, R0, RZ, 0x33, !PT ;  /* 0x00000000ff407212 */ /* 0x000fe200078e33ff */
[----:B------:R-:W-:Y:S01]  /*11a0*/  UIADD3 UR44, UR43, -UR44, URZ ;  /* 0x8000002c2b2c7290 */ /* 0x000fe2000fffe03f */
[----:B------:R-:W-:Y:S01]  /*11b0*/  UMOV UR40, URZ ;  /* 0x0000003f00287c82 */ /* 0x000fe20008000000 */
[----:B-1----:R-:W-:Y:S01]  /*11c0*/  VIADD R63, R63, 0xffffffff ;  /* 0xffffffff3f3f7836 */ /* 0x002fe20000000000 */
[----:B------:R-:W-:-:S09]  /*11d0*/  UMOV UR42, URZ ;  /* 0x0000003f002a7c82 */ /* 0x000fd20008000000 */
.L_x_94:
[----:B0-----:R-:W0:Y:S01]  /*11e0*/  SHFL.IDX PT, R0, R62, RZ, 0x1f ;  /* 0x00001fff3e007589 */ /* 0x001e2200000e0000 */
[----:B-1----:R-:W1:Y:S01]  /*11f0*/  S2UR UR7, SR_CgaCtaId ;  /* 0x00000000000779c3 */ /* 0x002e620000008800 */
[----:B------:R-:W-:Y:S01]  /*1200*/  UMOV UR6, 0x400 ;  /* 0x0000040000067882 */ /* 0x000fe20000000000 */
[----:B0-----:R-:W-:Y:S01]  /*1210*/  R2UR UR4, R0 ;  /* 0x00000000000472ca */ /* 0x001fe200000e0000 */
[----:B-1----:R-:W-:-:S12]  /*1220*/  ULEA UR46, UR7, UR6, 0x18 ;  /* 0x00000006072e7291 */ /* 0x002fd8000f8ec03f */
[----:B------:R-:W-:-:S04]  /*1230*/  ULEA.HI UR5, UR4, UR4, URZ, 0x1 ;  /* 0x0000000404057291 */ /* 0x000fc8000f8f083f */
[----:B------:R-:W-:-:S04]  /*1240*/  ULOP3.LUT UR5, UR5, 0x7fffe, URZ, 0xc0, !UPT ;  /* 0x0007fffe05057892 */ /* 0x000fc8000f8ec03f */
[----:B------:R-:W-:-:S03]  /*1250*/  UIADD3 UR5, UR4, -UR5, URZ ;  /* 0x8000000504057290 */ /* 0x000fc6000fffe03f */
[----:B------:R-:W-:Y:S01]  /*1260*/  ULDC UR4, c[0x0][0x28c] ;  /* 0x0000a30000047ab9 */ /* 0x000fe20000000800 */
[----:B------:R-:W-:Y:S01]  /*1270*/  ULEA UR5, UR5, UR46, 0xd ;  /* 0x0000002e05057291 */ /* 0x000fe2000f8e683f */
[----:B------:R-:W-:-:S03]  /*1280*/  ISETP.LT.AND P0, PT, RZ, UR4, PT ;  /* 0x00000004ff007c0c */ /* 0x000fc6000bf01270 */
[----:B------:R-:W-:-:S04]  /*1290*/  UIADD3 UR5, UR5, 0x100, URZ ;  /* 0x0000010005057890 */ /* 0x000fc8000fffe03f */
[----:B------:R-:W-:-:S04]  /*12a0*/  USHF.R.U32.HI UR5, URZ, 0x4, UR5 ;  /* 0x000000043f057899 */ /* 0x000fc80008011605 */
[----:B------:R-:W-:-:S04]  /*12b0*/  ULOP3.LUT UR5, UR5, 0x3fff, URZ, 0xc0, !UPT ;  /* 0x00003fff05057892 */ /* 0x000fc8000f8ec03f */
[----:B------:R-:W-:Y:S01]  /*12c0*/  ULOP3.LUT UR45, UR5, 0x10000, URZ, 0xfc, !UPT ;  /* 0x00010000052d7892 */ /* 0x000fe2000f8efc3f */
[----:B--234-:R-:W-:Y:S11]  /*12d0*/  @P0 BRA `(.L_x_13) ;  /* 0x0000000000400947 */ /* 0x01cff60003800000 */
[----:B------:R-:W-:Y:S01]  /*12e0*/  MOV R0, 0x0 ;  /* 0x0000000000007802 */ /* 0x000fe20000000f00 */
[----:B------:R-:W-:Y:S01]  /*12f0*/  ULDC.64 UR4, c[0x4][0x68] ;  /* 0x01001a0000047ab9 */ /* 0x000fe20000000a00 */
[----:B------:R-:W-:Y:S01]  /*1300*/  ULDC.64 UR6, c[0x4][0x8] ;  /* 0x0100020000067ab9 */ /* 0x000fe20000000a00 */
[----:B------:R-:W-:Y:S01]  /*1310*/  IMAD.U32 R4, RZ, RZ, UR4 ;  /* 0x00000004ff047e24 */ /* 0x000fe2000f8e00ff */
[----:B------:R0:W1:Y:S01]  /*1320*/  LDC.64 R14, c[0x4][R0] ;  /* 0x01000000000e7b82 */ /* 0x0000620000000a00 */
[----:B------:R-:W-:Y:S01]  /*1330*/  IMAD.U32 R5, RZ, RZ, UR5 ;  /* 0x00000005ff057e24 */ /* 0x000fe2000f8e00ff */
[----:B------:R-:W-:Y:S01]  /*1340*/  ULDC.64 UR4, c[0x4][0x70] ;  /* 0x01001c0000047ab9 */ /* 0x000fe20000000a00 */
[----:B------:R-:W-:Y:S02]  /*1350*/  IMAD.U32 R10, RZ, RZ, UR6 ;  /* 0x00000006ff0a7e24 */ /* 0x000fe4000f8e00ff */
[----:B------:R-:W-:Y:S02]  /*1360*/  IMAD.U32 R6, RZ, RZ, UR4 ;  /* 0x00000004ff067e24 */ /* 0x000fe4000f8e00ff */
[----:B------:R-:W-:-:S02]  /*1370*/  IMAD.U32 R7, RZ, RZ, UR5 ;  /* 0x00000005ff077e24 */ /* 0x000fc4000f8e00ff */
[----:B------:R-:W-:Y:S02]  /*1380*/  IMAD.U32 R11, RZ, RZ, UR7 ;  /* 0x00000007ff0b7e24 */ /* 0x000fe4000f8e00ff */
[----:B------:R-:W-:Y:S02]  /*1390*/  IMAD.MOV.U32 R8, RZ, RZ, 0x1e1 ;  /* 0x000001e1ff087424 */ /* 0x000fe400078e00ff */
[----:B------:R-:W-:Y:S02]  /*13a0*/  IMAD.MOV.U32 R12, RZ, RZ, 0x1 ;  /* 0x00000001ff0c7424 */ /* 0x000fe400078e00ff */
[----:B0-----:R-:W-:-:S07]  /*13b0*/  IMAD.MOV.U32 R13, RZ, RZ, RZ ;  /* 0x000000ffff0d7224 */ /* 0x001fce00078e00ff */
[----:B------:R-:W-:-:S07]  /*13c0*/  LEPC R20, `(.L_x_13) ;  /* 0x000000001014794e */ /* 0x000fce0000000000 */
[----:B-1---5:R-:W-:Y:S05]  /*13d0*/  CALL.ABS.NOINC R14 ;  /* 0x000000000e007343 */ /* 0x022fea0003c00000 */
.L_x_13:
[----:B------:R-:W-:-:S13]  /*13e0*/  ISETP.NE.AND P0, PT, R66, 0x3, PT ;  /* 0x000000034200780c */ /* 0x000fda0003f05270 */
[----:B------:R-:W-:Y:S05]  /*13f0*/  @!P0 BRA `(.L_x_14) ;  /* 0x0000000000048947 */ /* 0x000fea0003800000 */
[----:B------:R-:W-:Y:S01]  /*1400*/  BPT.TRAP 0x1 ;  /* 0x000000040000795c */ /* 0x000fe20000300000 */
.L_x_14:
[----:B------:R-:W-:Y:S02]  /*1410*/  IMAD.U32 R3, RZ, RZ, UR42 ;  /* 0x0000002aff037e24 */ /* 0x000fe4000f8e00ff */
[----:B------:R-:W-:-:S03]  /*1420*/  IMAD.U32 R0, RZ, RZ, UR40 ;  /* 0x00000028ff007e24 */ /* 0x000fc6000f8e00ff */
[----:B------:R-:W-:Y:S02]  /*1430*/  LEA R3, R3, UR46, 0x3 ;  /* 0x0000002e03037c11 */ /* 0x000fe4000f8e18ff */
[----:B------:R-:W-:-:S04]  /*1440*/  SHF.L.U32 R0, R0, 0x1f, RZ ;  /* 0x0000001f00007819 */ /* 0x000fc800000006ff */
[----:B------:R0:W1:Y:S01]  /*1450*/  SYNCS.PHASECHK.TRANS64.TRYWAIT P1, [R3+URZ], R0 ;  /* 0x00000000030075a7 */ /* 0x000062000802017f */
[----:B------:R-:W-:Y:S05]  /*1460*/  @!P0 BRA `(.L_x_15) ;  /* 0x0000000000048947 */ /* 0x000fea0003800000 */
[----:B------:R-:W-:Y:S01]  /*1470*/  BPT.TRAP 0x1 ;  /* 0x000000040000795c */ /* 0x000fe20000300000 */
.L_x_15:
[----:B------:R-:W-:-:S05]  /*1480*/  IMAD.U32 R4, RZ, RZ, UR44 ;  /* 0x0000002cff047e24 */ /* 0x000fca000f8e00ff */
[----:B------:R-:W-:Y:S01]  /*1490*/  ISETP.GE.AND P2, PT, R4, 0x1, PT ;  /* 0x000000010400780c */ /* 0x000fe20003f46270 */
[----:B-1----:R-:W-:-:S12]  /*14a0*/  @P1 BRA `(.L_x_16) ;  /* 0x0000000000081947 */ /* 0x002fd80003800000 */
[----:B------:R-:W1:Y:S02]  /*14b0*/  SYNCS.PHASECHK.TRANS64.TRYWAIT P1, [R3+URZ], R0 ;  /* 0x00000000030075a7 */ /* 0x000e64000802017f */
[----:B-1----:R-:W-:Y:S05]  /*14c0*/  @!P1 BRA `(.L_x_17) ;  /* 0x00000044008c9947 */ /* 0x002fea0003800000 */
.L_x_16:
[----:B------:R-:W-:Y:S05]  /*14d0*/  WARPSYNC.ALL ;  /* 0x0000000000007948 */ /* 0x000fea0003800000 */
[----:B------:R-:W-:Y:S01]  /*14e0*/  UIADD3 UR4, UR46, 0x28100, URZ ;  /* 0x000281002e047890 */ /* 0x000fe2000fffe03f */
[----:B------:R-:W-:Y:S01]  /*14f0*/  WARPGROUP.ARRIVE ;  /* 0x00000000000079c5 */ /* 0x000fe20000000000 */
[----:B------:R-:W-:Y:S02]  /*1500*/  ULEA UR5, UR42, UR45, 0xb ;  /* 0x0000002d2a057291 */ /* 0x000fe4000f8e583f */
[----:B------:R-:W-:Y:S01]  /*1510*/  USHF.R.U32.HI UR4, URZ, 0x4, UR4 ;  /* 0x000000043f047899 */ /* 0x000fe20008011604 */
[----:B------:R-:W-:Y:S01]  /*1520*/  UMOV UR9, 0x40000040 ;  /* 0x4000004000097882 */ /* 0x000fe20000000000 */
[----:B------:R-:W-:-:S02]  /*1530*/  UMOV UR11, 0x40000040 ;  /* 0x40000040000b7882 */ /* 0x000fc40000000000 */
[----:B------:R-:W-:Y:S01]  /*1540*/  ULOP3.LUT UR4, UR4, 0x3fff, URZ, 0xc0, !UPT ;  /* 0x00003fff04047892 */ /* 0x000fe2000f8ec03f */
[----:B------:R-:W-:-:S03]  /*1550*/  UMOV UR8, UR5 ;  /* 0x0000000500087c82 */ /* 0x000fc60008000000 */
[----:B------:R-:W-:-:S04]  /*1560*/  ULOP3.LUT UR4, UR4, 0x10000, URZ, 0xfc, !UPT ;  /* 0x0001000004047892 */ /* 0x000fc8000f8efc3f */
[----:B------:R-:W-:-:S07]  /*1570*/  ULEA UR6, UR42, UR4, 0xa ;  /* 0x000000042a067291 */ /* 0x000fce000f8e503f */
[----:B------:R-:W-:Y:S02]  /*1580*/  UMOV UR10, UR6 ;  /* 0x00000006000a7c82 */ /* 0x000fe40008000000 */
[----:B------:R-:W-:Y:S01]  /*1590*/  HGMMA.64x64x8.F32.TF32 R24, gdesc[UR8], RZ, !UPT, gsb0 ;  /* 0x04e00000081879f0 */ /* 0x000fe2000c0028ff */
[----:B------:R-:W-:Y:S02]  /*15a0*/  UIADD3 UR8, UR5, 0x2, URZ ;  /* 0x0000000205087890 */ /* 0x000fe4000fffe03f */
[----:B------:R-:W-:Y:S01]  /*15b0*/  UIADD3 UR10, UR6, 0x2, URZ ;  /* 0x00000002060a7890 */ /* 0x000fe2000fffe03f */
[----:B------:R-:W-:Y:S01]  /*15c0*/  UMOV UR9, 0x40000040 ;  /* 0x4000004000097882 */ /* 0x000fe20000000000 */
[----:B------:R-:W-:Y:S01]  /*15d0*/  UMOV UR11, 0x40000040 ;  /* 0x40000040000b7882 */ /* 0x000fe20000000000 */
[----:B------:R-:W-:Y:S02]  /*15e0*/  WARPGROUP.DEPBAR.LE gsb0, 0x0 ;  /* 0x00008000000079c5 */ /* 0x000fe40000010000 */
[----:B------:R-:W-:-:S06]  /*15f0*/  WARPGROUP.ARRIVE ;  /* 0x00000000000079c5 */ /* 0x000fcc0000000000 */
[----:B------:R-:W-:Y:S01]  /*1600*/  HGMMA.64x64x8.F32.TF32 R24, gdesc[UR8], R24, gsb0 ;  /* 0x04e00000081879f0 */ /* 0x000fe20008002818 */
        /* <DEDUP_REMOVED lines=41> */
[----:B------:R-:W-:Y:S03]  /*18a0*/  HGMMA.64x64x8.F32.TF32 R24, gdesc[UR8], R24, gsb0 ;  /* 0x04e00000081879f0 */ /* 0x000fe60008002818 */
[----:B------:R-:W-:Y:S02]  /*18b0*/  WARPGROUP.DEPBAR.LE gsb0, 0x0 ;  /* 0x00008000000079c5 */ /* 0x000fe40000010000 */
[----:B------:R-:W-:Y:S05]  /*18c0*/  @!P2 BRA `(.L_x_18) ;  /* 0x00000004008ca947 */ /* 0x000fea0003800000 */
[----:B------:R-:W-:Y:S01]  /*18d0*/  UIADD3 UR5, UR42, 0x1, URZ ;  /* 0x000000012a057890 */ /* 0x000fe2000fffe03f */
[----:B01----:R-:W-:-:S03]  /*18e0*/  IMAD.U32 R0, RZ, RZ, UR44 ;  /* 0x0000002cff007e24 */ /* 0x003fc6000f8e00ff */
[----:B------:R-:W-:-:S04]  /*18f0*/  UISETP.NE.AND UP0, UPT, UR5, 0x5, UPT ;  /* 0x000000050500788c */ /* 0x000fc8000bf05270 */
[----:B------:R-:W-:Y:S02]  /*1900*/  USEL UR6, URZ, 0x1, UP0 ;  /* 0x000000013f067887 */ /* 0x000fe40008000000 */
[----:B------:R-:W-:Y:S02]  /*1910*/  USEL UR5, UR5, URZ, UP0 ;  /* 0x0000003f05057287 */ /* 0x000fe40008000000 */
[----:B------:R-:W-:-:S06]  /*1920*/  ULOP3.LUT UR6, UR40, UR6, URZ, 0x3c, !UPT ;  /* 0x0000000628067292 */ /* 0x000fcc000f8e3c3f */
[----:B------:R-:W-:Y:S01]  /*1930*/  IMAD.U32 R5, RZ, RZ, UR6 ;  /* 0x00000006ff057e24 */ /* 0x000fe2000f8e00ff */
[----:B------:R-:W-:-:S06]  /*1940*/  UMOV UR6, UR42 ;  /* 0x0000002a00067c82 */ /* 0x000fcc0008000000 */
.L_x_25:
[----:B01----:R-:W-:Y:S05]  /*1950*/  @!P0 BRA `(.L_x_19) ;  /* 0x0000000000048947 */ /* 0x003fea0003800000 */
[----:B------:R-:W-:Y:S01]  /*1960*/  BPT.TRAP 0x1 ;  /* 0x000000040000795c */ /* 0x000fe20000300000 */
.L_x_19:
[----:B------:R-:W0:Y:S01]  /*1970*/  S2UR UR8, SR_CgaCtaId ;  /* 0x00000000000879c3 */ /* 0x000e220000008800 */
[----:B------:R-:W-:Y:S01]  /*1980*/  UMOV UR7, 0x400 ;  /* 0x0000040000077882 */ /* 0x000fe20000000000 */
[----:B------:R-:W-:Y:S01]  /*1990*/  SHF.L.U32 R3, R5, 0x1f, RZ ;  /* 0x0000001f05037819 */ /* 0x000fe200000006ff */
[----:B0-----:R-:W-:-:S04]  /*19a0*/  ULEA UR7, UR8, UR7, 0x18 ;  /* 0x0000000708077291 */ /* 0x001fc8000f8ec03f */
[----:B------:R-:W-:-:S09]  /*19b0*/  ULEA UR8, UR5, UR7, 0x3 ;  /* 0x0000000705087291 */ /* 0x000fd2000f8e183f */
[----:B------:R0:W1:Y:S01]  /*19c0*/  SYNCS.PHASECHK.TRANS64.TRYWAIT P1, [UR8], R3 ;  /* 0x00000003ff0075a7 */ /* 0x0000620008020148 */
[----:B------:R-:W-:Y:S05]  /*19d0*/  @!P0 BRA `(.L_x_20) ;  /* 0x0000000000048947 */ /* 0x000fea0003800000 */
[----:B------:R-:W-:Y:S01]  /*19e0*/  BPT.TRAP 0x1 ;  /* 0x000000040000795c */ /* 0x000fe20000300000 */
.L_x_20:
[----:B-1----:R-:W-:Y:S05]  /*19f0*/  @P1 BRA `(.L_x_21) ;  /* 0x0000000000081947 */ /* 0x002fea0003800000 */
[----:B------:R-:W1:Y:S02]  /*1a00*/  SYNCS.PHASECHK.TRANS64.TRYWAIT P1, [UR8], R3 ;  /* 0x00000003ff0075a7 */ /* 0x000e640008020148 */
[----:B-1----:R-:W-:Y:S05]  /*1a10*/  @!P1 BRA `(.L_x_22) ;  /* 0x00000040004c9947 */ /* 0x002fea0003800000 */
.L_x_21:
[----:B------:R-:W-:Y:S01]  /*1a20*/  ULEA UR12, UR5, UR45, 0xb ;  /* 0x0000002d050c7291 */ /* 0x000fe2000f8e583f */
[----:B------:R-:W-:Y:S01]  /*1a30*/  WARPGROUP.ARRIVE ;  /* 0x00000000000079c5 */ /* 0x000fe20000000000 */
[----:B------:R-:W-:Y:S01]  /*1a40*/  ULEA UR13, UR5, UR4, 0xa ;  /* 0x00000004050d7291 */ /* 0x000fe2000f8e503f */
[----:B------:R-:W-:Y:S01]  /*1a50*/  UMOV UR9, 0x40000040 ;  /* 0x4000004000097882 */ /* 0x000fe20000000000 */
[----:B------:R-:W-:-:S03]  /*1a60*/  UMOV UR11, 0x40000040 ;  /* 0x40000040000b7882 */ /* 0x000fc60000000000 */
[----:B------:R-:W-:Y:S02]  /*1a70*/  UMOV UR8, UR12 ;  /* 0x0000000c00087c82 */ /* 0x000fe40008000000 */
[----:B------:R-:W-:Y:S02]  /*1a80*/  UMOV UR10, UR13 ;  /* 0x0000000d000a7c82 */ /* 0x000fe40008000000 */
[----:B------:R-:W-:Y:S01]  /*1a90*/  HGMMA.64x64x8.F32.TF32 R24, gdesc[UR8], R24, gsb0 ;  /* 0x04e00000081879f0 */ /* 0x000fe20008002818 */
[----:B------:R-:W-:Y:S02]  /*1aa0*/  UIADD3 UR8, UR12, 0x2, URZ ;  /* 0x000000020c087890 */ /* 0x000fe4000fffe03f */
[----:B------:R-:W-:Y:S01]  /*1ab0*/  UIADD3 UR10, UR13, 0x2, URZ ;  /* 0x000000020d0a7890 */ /* 0x000fe2000fffe03f */
[----:B------:R-:W-:Y:S01]  /*1ac0*/  UMOV UR9, 0x40000040 ;  /* 0x4000004000097882 */ /* 0x000fe20000000000 */
[----:B------:R-:W-:Y:S01]  /*1ad0*/  UMOV UR11, 0x40000040 ;  /* 0x40000040000b7882 */ /* 0x000fe20000000000 */
[----:B------:R-:W-:-:S02]  /*1ae0*/  WARPGROUP.DEPBAR.LE gsb0, 0x0 ;  /* 0x00008000000079c5 */ /* 0x000fc40000010000 */
        /* <DEDUP_REMOVED lines=46> */
[----:B------:R-:W-:Y:S01]  /*1dd0*/  BPT.TRAP 0x1 ;  /* 0x000000040000795c */ /* 0x000fe20000300000 */
.L_x_23:
[----:B------:R-:W-:Y:S01]  /*1de0*/  ULEA UR7, UR6, UR7, 0x3 ;  /* 0x0000000706077291 */ /* 0x000fe2000f8e183f */
[----:B------:R-:W-:-:S03]  /*1df0*/  ISETP.GT.U32.AND P1, PT, R18, 0x1, PT ;  /* 0x000000011200780c */ /* 0x000fc60003f24070 */
[----:B------:R-:W-:-:S04]  /*1e00*/  UIADD3 UR7, UR7, 0x28, URZ ;  /* 0x0000002807077890 */ /* 0x000fc8000fffe03f */
[----:B------:R-:W-:-:S09]  /*1e10*/  UPRMT UR7, URZ, 0x654, UR7 ;  /* 0x000006543f077896 */ /* 0x000fd20008000007 */
[----:B------:R-:W-:Y:S01]  /*1e20*/  SYNCS.ARRIVE.TRANS64.RED.A1T0 RZ, [UR7], RZ ;  /* 0x000000ffffff79a7 */ /* 0x000fe20008100407 */
[----:B------:R-:W-:Y:S05]  /*1e30*/  @P1 BRA `(.L_x_24) ;  /* 0x0000000000041947 */ /* 0x000fea0003800000 */
[----:B------:R-:W-:Y:S01]  /*1e40*/  BPT.TRAP 0x1 ;  /* 0x000000040000795c */ /* 0x000fe20000300000 */
.L_x_24:
[----:B------:R-:W-:Y:S01]  /*1e50*/  UIADD3 UR5, UR5, 0x1, URZ ;  /* 0x0000000105057890 */ /* 0x000fe2000fffe03f */
[C---:B------:R-:W-:Y:S01]  /*1e60*/  ISETP.GT.AND P1, PT, R0.reuse, 0x1, PT ;  /* 0x000000010000780c */ /* 0x040fe20003f24270 */
[----:B------:R-:W-:Y:S01]  /*1e70*/  UIADD3 UR6, UR6, 0x1, URZ ;  /* 0x0000000106067890 */ /* 0x000fe2000fffe03f */
[----:B------:R-:W-:Y:S01]  /*1e80*/  VIADD R0, R0, 0xffffffff ;  /* 0xffffffff00007836 */ /* 0x000fe20000000000 */
[----:B------:R-:W-:Y:S02]  /*1e90*/  UISETP.NE.AND UP0, UPT, UR5, 0x5, UPT ;  /* 0x000000050500788c */ /* 0x000fe4000bf05270 */
[----:B------:R-:W-:Y:S02]  /*1ea0*/  UISETP.NE.AND UP1, UPT, UR6, 0x5, UPT ;  /* 0x000000050600788c */ /* 0x000fe4000bf25270 */
[----:B------:R-:W-:Y:S02]  /*1eb0*/  USEL UR7, URZ, 0x1, UP0 ;  /* 0x000000013f077887 */ /* 0x000fe40008000000 */
[----:B------:R-:W-:-:S02]  /*1ec0*/  USEL UR5, UR5, URZ, UP0 ;  /* 0x0000003f05057287 */ /* 0x000fc40008000000 */
[----:B------:R-:W-:Y:S02]  /*1ed0*/  USEL UR6, UR6, URZ, UP1 ;  /* 0x0000003f06067287 */ /* 0x000fe40008800000 */
[----:B------:R-:W-:Y:S01]  /*1ee0*/  LOP3.LUT R5, R5, UR7, RZ, 0x3c, !PT ;  /* 0x0000000705057c12 */ /* 0x000fe2000f8e3cff */
[----:B------:R-:W-:Y:S09]  /*1ef0*/  @P1 BRA `(.L_x_25) ;  /* 0xfffffff800941947 */ /* 0x000ff2000383ffff */
.L_x_18:
[----:B01----:R-:W0:Y:S02]  /*1f00*/  LDC R0, c[0x0][0x28c] ;  /* 0x0000a300ff007b82 */ /* 0x003e240000000800 */
[----:B0-----:R-:W-:-:S13]  /*1f10*/  ISETP.GE.AND P1, PT, R0, 0x1, PT ;  /* 0x000000010000780c */ /* 0x001fda0003f26270 */
[----:B------:R-:W-:Y:S05]  /*1f20*/  @!P1 BRA `(.L_x_26) ;  /* 0x0000000000409947 */ /* 0x000fea0003800000 */
[----:B------:R-:W-:Y:S05]  /*1f30*/  @!P0 BRA `(.L_x_27) ;  /* 0x0000000000048947 */ /* 0x000fea0003800000 */
[----:B------:R-:W-:Y:S01]  /*1f40*/  BPT.TRAP 0x1 ;  /* 0x000000040000795c */ /* 0x000fe20000300000 */
.L_x_27:
[----:B------:R-:W0:Y:S01]  /*1f50*/  S2UR UR7, SR_CgaCtaId ;  /* 0x00000000000779c3 */ /* 0x000e220000008800 */
[----:B------:R-:W-:Y:S01]  /*1f60*/  UIADD3 UR6, UR44, UR42, URZ ;  /* 0x0000002a2c067290 */ /* 0x000fe2000fffe03f */
[----:B------:R-:W-:-:S03]  /*1f70*/  ISETP.GT.U32.AND P0, PT, R18, 0x1, PT ;  /* 0x000000011200780c */ /* 0x000fc60003f04070 */
[----:B------:R-:W-:-:S04]  /*1f80*/  UIMAD.WIDE.U32 UR4, UR6, -0x33333333, URZ ;  /* 0xcccccccd060478a5 */ /* 0x000fc8000f8e003f */
[----:B------:R-:W-:-:S03]  /*1f90*/  USHF.R.U32.HI UR4, URZ, 0x2, UR5 ;  /* 0x000000023f047899 */ /* 0x000fc60008011605 */
[----:B------:R-:W-:Y:S01]  /*1fa0*/  UMOV UR5, 0x400 ;  /* 0x0000040000057882 */ /* 0x000fe20000000000 */
[----:B------:R-:W-:Y:S02]  /*1fb0*/  UIMAD UR6, UR4, -0x5, UR6 ;  /* 0xfffffffb040678a4 */ /* 0x000fe4000f8e0206 */
[----:B0-----:R-:W-:-:S04]  /*1fc0*/  ULEA UR5, UR7, UR5, 0x18 ;  /* 0x0000000507057291 */ /* 0x001fc8000f8ec03f */
[----:B------:R-:W-:-:S04]  /*1fd0*/  ULEA UR6, UR6, UR5, 0x3 ;  /* 0x0000000506067291 */ /* 0x000fc8000f8e183f */
[----:B------:R-:W-:-:S04]  /*1fe0*/  UIADD3 UR6, UR6, 0x28, URZ ;  /* 0x0000002806067890 */ /* 0x000fc8000fffe03f */
[----:B------:R-:W-:-:S09]  /*1ff0*/  UPRMT UR6, URZ, 0x654, UR6 ;  /* 0x000006543f067896 */ /* 0x000fd20008000006 */
[----:B------:R-:W-:Y:S01]  /*2000*/  SYNCS.ARRIVE.TRANS64.RED.A1T0 RZ, [UR6], RZ ;  /* 0x000000ffffff79a7 */ /* 0x000fe20008100406 */
[----:B------:R-:W-:Y:S05]  /*2010*/  @P0 BRA `(.L_x_26) ;  /* 0x0000000000040947 */ /* 0x000fea0003800000 */
[----:B------:R-:W-:Y:S01]  /*2020*/  BPT.TRAP 0x1 ;  /* 0x000000040000795c */ /* 0x000fe20000300000 */
.L_x_26:
[----:B------:R-:W-:Y:S01]  /*2030*/  IMAD.SHL.U32 R6, R68, 0x40, RZ ;  /* 0x0000004044067824 */ /* 0x000fe200078e00ff */
[----:B------:R-:W-:Y:S01]  /*2040*/  UIADD3 UR42, UR43, UR42, URZ ;  /* 0x0000002a2b2a7290 */ /* 0x000fe2000fffe03f */
[----:B------:R-:W-:Y:S01]  /*2050*/  SHF.R.S32.HI R11, RZ, 0x1f, R67 ;  /* 0x0000001fff0b7819 */ /* 0x000fe20000011443 */
[----:B------:R-:W-:Y:S01]  /*2060*/  UISETP.GE.U32.AND UP1, UPT, UR43, 0x5, UPT ;  /* 0x000000052b00788c */ /* 0x000fe2000bf26070 */
[----:B------:R-:W-:Y:S01]  /*2070*/  IMAD.SHL.U32 R10, R69, 0x80, RZ ;  /* 0x00000080450a7824 */ /* 0x000fe200078e00ff */
[----:B------:R-:W-:Y:S01]  /*2080*/  ULDC UR7, c[0x0][0x288] ;  /* 0x0000a20000077ab9 */ /* 0x000fe20000000800 */
[C---:B------:R-:W-:Y:S01]  /*2090*/  LOP3.LUT R8, R6.reuse, 0x6, R61, 0xf8, !PT ;  /* 0x0000000606087812 */ /* 0x040fe200078ef83d */
[----:B------:R-:W-:Y:S01]  /*20a0*/  UISETP.GT.U32.AND UP0, UPT, UR42, 0x4, UPT ;  /* 0x000000042a00788c */ /* 0x000fe2000bf04070 */
[----:B------:R-:W-:Y:S01]  /*20b0*/  ISETP.GE.AND P0, PT, R6, UR7, PT ;  /* 0x0000000706007c0c */ /* 0x000fe2000bf06270 */
[----:B------:R-:W-:Y:S01]  /*20c0*/  ULDC.64 UR4, c[0x0][0x5d0] ;  /* 0x0001740000047ab9 */ /* 0x000fe20000000a00 */
[--C-:B------:R-:W-:Y:S01]  /*20d0*/  SHF.R.S32.HI R9, RZ, 0x1f, R8.reuse ;  /* 0x0000001fff097819 */ /* 0x100fe20000011408 */
[----:B------:R-:W-:Y:S01]  /*20e0*/  ULDC UR10, c[0x0][0x284] ;  /* 0x0000a100000a7ab9 */ /* 0x000fe20000000800 */
[----:B------:R-:W-:Y:S01]  /*20f0*/  IMAD R0, R11, UR4, RZ ;  /* 0x000000040b007c24 */ /* 0x000fe2000f8e02ff */
[----:B------:R-:W-:Y:S01]  /*2100*/  UISETP.LT.U32.AND UP0, UPT, UR43, 0x5, UP0 ;  /* 0x000000052b00788c */ /* 0x000fe20008701070 */
[----:B------:R-:W-:Y:S01]  /*2110*/  ISETP.GE.OR P0, PT, R10, UR10, P0 ;  /* 0x0000000a0a007c0c */ /* 0x000fe20008706670 */
[----:B------:R-:W-:Y:S01]  /*2120*/  IMAD.WIDE.U32 R4, R67, UR4, R8 ;  /* 0x0000000443047c25 */ /* 0x000fe2000f8e0008 */
[----:B------:R-:W-:Y:S01]  /*2130*/  ULDC.64 UR8, c[0x0][0x5c8] ;  /* 0x0001720000087ab9 */ /* 0x000fe20000000a00 */
[----:B------:R-:W-:-:S02]  /*2140*/  USEL UR6, URZ, 0x1, !UP0 ;  /* 0x000000013f067887 */ /* 0x000fc4000c000000 */
[----:B------:R-:W-:Y:S01]  /*2150*/  IMAD R3, R67, UR5, R0 ;  /* 0x0000000543037c24 */ /* 0x000fe2000f8e0200 */
[----:B------:R-:W-:Y:S01]  /*2160*/  @UP1 UIMAD.WIDE.U32 UR4, UR42, -0x33333333, URZ ;  /* 0xcccccccd2a0418a5 */ /* 0x000fe2000f8e003f */
[----:B------:R-:W-:Y:S01]  /*2170*/  IMAD.WIDE R68, R69, 0x80, R22 ;  /* 0x0000008045447825 */ /* 0x000fe200078e0216 */
[----:B------:R-:W-:Y:S02]  /*2180*/  ULOP3.LUT UR40, UR40, UR6, URZ, 0x3c, !UPT ;  /* 0x0000000628287292 */ /* 0x000fe4000f8e3c3f */
[----:B------:R-:W-:Y:S01]  /*2190*/  @UP1 USHF.R.U32.HI UR4, URZ, 0x2, UR5 ;  /* 0x000000023f041899 */ /* 0x000fe20008011605 */
[----:B------:R-:W-:Y:S02]  /*21a0*/  IMAD.IADD R5, R5, 0x1, R3 ;  /* 0x0000000105057824 */ /* 0x000fe400078e0203 */
[----:B------:R-:W-:Y:S01]  /*21b0*/  IMAD R3, R69, UR8, RZ ;  /* 0x0000000845037c24 */ /* 0x000fe2000f8e02ff */
[----:B------:R-:W-:Y:S01]  /*21c0*/  @UP1 ULOP3.LUT UR40, UR40, 0x1, UR4, 0x78, !UPT ;  /* 0x0000000128281892 */ /* 0x000fe2000f8e7804 */
[----:B------:R-:W-:-:S04]  /*21d0*/  IMAD.WIDE.U32 R70, R68, UR8, R4 ;  /* 0x0000000844467c25 */ /* 0x000fc8000f8e0004 */
[----:B------:R-:W-:Y:S02]  /*21e0*/  IMAD R7, R68, UR9, R3 ;  /* 0x0000000944077c24 */ /* 0x000fe4000f8e0203 */
[----:B------:R-:W-:Y:S01]  /*21f0*/  IMAD.MOV.U32 R0, RZ, RZ, -0x1 ;  /* 0xffffffffff007424 */ /* 0x000fe200078e00ff */
[----:B------:R-:W-:Y:S06]  /*2200*/  @P0 BRA `(.L_x_28) ;  /* 0x0000001800ec0947 */ /* 0x000fec0003800000 */
[----:B-----5:R-:W-:Y:S01]  /*2210*/  FSETP.NEU.AND P0, PT, R56, RZ, PT ;  /* 0x000000ff3800720b */ /* 0x020fe20003f0d000 */
[----:B------:R-:W-:Y:S01]  /*2220*/  IMAD.IADD R6, R60, 0x1, -R6 ;  /* 0x000000013c067824 */ /* 0x000fe200078e0a06 */
[----:B------:R-:W-:Y:S01]  /*2230*/  BSSY B0, `(.L_x_28) ;  /* 0x00001b8000007945 */ /* 0x000fe20003800000 */
[----:B------:R-:W-:Y:S02]  /*2240*/  IMAD.IADD R3, R65, 0x1, -R10 ;  /* 0x0000000141037824 */ /* 0x000fe400078e0a0a */
[----:B------:R-:W-:Y:S01]  /*2250*/  IMAD.IADD R79, R71, 0x1, R7 ;  /* 0x00000001474f7824 */ /* 0x000fe200078e0207 */
[----:B------:R-:W-:-:S04]  /*2260*/  ISETP.GT.AND P3, PT, R6, RZ, PT ;  /* 0x000000ff0600720c */ /* 0x000fc80003f64270 */
[----:B------:R-:W-:-:S03]  /*2270*/  ISETP.GT.AND P1, PT, R3, RZ, P3 ;  /* 0x000000ff0300720c */ /* 0x000fc60001f24270 */
[----:B------:R-:W-:Y:S10]  /*2280*/  @!P0 BRA `(.L_x_29) ;  /* 0x0000001000e08947 */ /* 0x000ff40003800000 */
[----:B------:R-:W0:Y:S01]  /*2290*/  LDC.64 R72, c[0x0][0x5b8] ;  /* 0x00016e00ff487b82 */ /* 0x000e220000000a00 */
[----:B------:R-:W-:-:S07]  /*22a0*/  ULDC.64 UR4, c[0x0][0x5c0] ;  /* 0x0001700000047ab9 */ /* 0x000fce0000000a00 */
[----:B------:R-:W1:Y:S08]  /*22b0*/  LDC.64 R74, c[0x0][0x5b0] ;  /* 0x00016c00ff4a7b82 */ /* 0x000e700000000a00 */
[----:B------:R-:W2:Y:S01]  /*22c0*/  LDC.64 R76, c[0x0][0x5a8] ;  /* 0x00016a00ff4c7b82 */ /* 0x000ea20000000a00 */
[-C--:B0-----:R-:W-:Y:S02]  /*22d0*/  IMAD R4, R11, R72.reuse, RZ ;  /* 0x000000480b047224 */ /* 0x081fe400078e02ff */
[----:B------:R-:W-:-:S04]  /*22e0*/  IMAD.WIDE.U32 R12, R67, R72, R8 ;  /* 0x00000048430c7225 */ /* 0x000fc800078e0008 */
[----:B------:R-:W-:Y:S02]  /*22f0*/  IMAD R71, R67, R73, R4 ;  /* 0x0000004943477224 */ /* 0x000fe400078e0204 */
[-C--:B-1----:R-:W-:Y:S02]  /*2300*/  IMAD R4, R69, R74.reuse, RZ ;  /* 0x0000004a45047224 */ /* 0x082fe400078e02ff */
[----:B------:R-:W-:Y:S02]  /*2310*/  IMAD.IADD R13, R13, 0x1, R71 ;  /* 0x000000010d0d7824 */ /* 0x000fe400078e0247 */
[C---:B------:R-:W-:Y:S02]  /*2320*/  IMAD R73, R68.reuse, R75, R4 ;  /* 0x0000004b44497224 */ /* 0x040fe400078e0204 */
[----:B------:R-:W-:-:S04]  /*2330*/  IMAD.WIDE.U32 R4, R68, R74, R12 ;  /* 0x0000004a44047225 */ /* 0x000fc800078e000c */
[----:B------:R-:W-:Y:S01]  /*2340*/  IMAD.IADD R5, R5, 0x1, R73 ;  /* 0x0000000105057824 */ /* 0x000fe200078e0249 */
[----:B--2---:R-:W-:-:S04]  /*2350*/  LEA R14, P0, R4, R76, 0x2 ;  /* 0x0000004c040e7211 */ /* 0x004fc800078010ff */
[----:B------:R-:W-:-:S05]  /*2360*/  LEA.HI.X R15, R4, R77, R5, 0x2, P0 ;  /* 0x0000004d040f7211 */ /* 0x000fca00000f1405 */
[----:B------:R0:W2:Y:S01]  /*2370*/  @P1 LDG.E.LTC128B R7, desc[UR36][R14.64] ;  /* 0x000000240e071981 */ /* 0x0000a2000c1e1920 */
[----:B------:R-:W-:Y:S01]  /*2380*/  IMAD.WIDE.U32 R4, R68, R74, R8 ;  /* 0x0000004a44047225 */ /* 0x000fe200078e0008 */
[C---:B------:R-:W-:Y:S01]  /*2390*/  SHF.L.U64.HI R11, R74.reuse, 0x3, R75 ;  /* 0x000000034a0b7819 */ /* 0x040fe2000001024b */
[----:B------:R-:W-:Y:S01]  /*23a0*/  BSSY B1, `(.L_x_30) ;  /* 0x0000016000017945 */ /* 0x000fe20003800000 */
[----:B------:R-:W-:Y:S01]  /*23b0*/  ISETP.GT.AND P3, PT, R3, 0x8, P3 ;  /* 0x000000080300780c */ /* 0x000fe20001f64270 */
[----:B------:R-:W-:Y:S02]  /*23c0*/  IMAD.IADD R5, R73, 0x1, R5 ;  /* 0x0000000149057824 */ /* 0x000fe400078e0205 */
[----:B------:R-:W-:Y:S02]  /*23d0*/  IMAD.SHL.U32 R10, R74, 0x8, RZ ;  /* 0x000000084a0a7824 */ /* 0x000fe400078e00ff */
[----:B------:R-:W-:-:S04]  /*23e0*/  IMAD.WIDE.U32 R20, R67, R72, R4 ;  /* 0x0000004843147225 */ /* 0x000fc800078e0004 */
[----:B------:R-:W-:Y:S01]  /*23f0*/  IMAD.WIDE.U32 R68, R68, R74, R10 ;  /* 0x0000004a44447225 */ /* 0x000fe200078e000a */
[----:B------:R-:W-:Y:S02]  /*2400*/  LEA R10, P0, R70, UR4, 0x2 ;  /* 0x00000004460a7c11 */ /* 0x000fe4000f8010ff */
[----:B------:R-:W-:Y:S01]  /*2410*/  LEA R4, P4, R20, R76, 0x2 ;  /* 0x0000004c14047211 */ /* 0x000fe200078810ff */
[----:B0-----:R-:W-:Y:S01]  /*2420*/  IMAD.IADD R14, R71, 0x1, R21 ;  /* 0x00000001470e7824 */ /* 0x001fe200078e0215 */
[----:B------:R-:W-:Y:S01]  /*2430*/  LEA.HI.X R11, R70, UR5, R79, 0x2, P0 ;  /* 0x00000005460b7c11 */ /* 0x000fe200080f144f */
[----:B------:R-:W-:Y:S01]  /*2440*/  IMAD.IADD R73, R73, 0x1, R69 ;  /* 0x0000000149497824 */ /* 0x000fe200078e0245 */
[----:B------:R-:W-:Y:S02]  /*2450*/  ISETP.GT.AND P0, PT, R6, 0x1, PT ;  /* 0x000000010600780c */ /* 0x000fe40003f04270 */
[----:B------:R-:W-:Y:S01]  /*2460*/  IADD3 R15, P2, R12, R68, RZ ;  /* 0x000000440c0f7210 */ /* 0x000fe20007f5e0ff */
[----:B--2---:R-:W-:-:S04]  /*2470*/  FMUL R5, R7, R56 ;  /* 0x0000003807057220 */ /* 0x004fc80000400000 */
[----:B------:R-:W-:Y:S01]  /*2480*/  FFMA R21, R24, R19, R5 ;  /* 0x0000001318157223 */ /* 0x000fe20000000005 */
[----:B------:R-:W-:Y:S01]  /*2490*/  LEA.HI.X R5, R20, R77, R14, 0x2, P4 ;  /* 0x0000004d14057211 */ /* 0x000fe200020f140e */
[----:B------:R-:W-:Y:S01]  /*24a0*/  IMAD.X R20, R73, 0x1, R13, P2 ;  /* 0x0000000149147824 */ /* 0x000fe200010e060d */
[----:B------:R-:W-:Y:S02]  /*24b0*/  ISETP.GT.AND P4, PT, R3, RZ, P0 ;  /* 0x000000ff0300720c */ /* 0x000fe40000784270 */
[----:B------:R0:W-:Y:S01]  /*24c0*/  @P1 STG.E desc[UR36][R10.64], R21 ;  /* 0x000000150a001986 */ /* 0x0001e2000c101924 */
[----:B------:R-:W-:-:S10]  /*24d0*/  LEA R14, P1, R15, R76, 0x2 ;  /* 0x0000004c0f0e7211 */ /* 0x000fd400078210ff */
[----:B------:R-:W-:Y:S05]  /*24e0*/  @!P4 BRA `(.L_x_31) ;  /* 0x000000000004c947 */ /* 0x000fea0003800000 */
[----:B------:R1:W5:Y:S02]  /*24f0*/  LDG.E.LTC128B R7, desc[UR36][R4.64+0x4] ;  /* 0x0000042404077981 */ /* 0x000364000c1e1920 */
.L_x_31:
[----:B------:R-:W-:Y:S05]  /*2500*/  BSYNC B1 ;  /* 0x0000000000017941 */ /* 0x000fea0003800000 */
.L_x_30:
[----:B-----5:R-:W-:Y:S01]  /*2510*/  FMUL R12, R7, R56 ;  /* 0x00000038070c7220 */ /* 0x020fe20000400000 */
[----:B------:R-:W-:-:S03]  /*2520*/  LEA.HI.X R15, R15, R77, R20, 0x2, P1 ;  /* 0x0000004d0f0f7211 */ /* 0x000fc600008f1414 */
[----:B------:R-:W-:Y:S01]  /*2530*/  FFMA R69, R25, R19, R12 ;  /* 0x0000001319457223 */ /* 0x000fe2000000000c */
[----:B------:R-:W-:-:S04]  /*2540*/  IMAD.MOV.U32 R25, RZ, RZ, R7 ;  /* 0x000000ffff197224 */ /* 0x000fc800078e0007 */
[----:B------:R2:W-:Y:S04]  /*2550*/  @P4 STG.E desc[UR36][R10.64+0x4], R69 ;  /* 0x000004450a004986 */ /* 0x0005e8000c101924 */
[----:B------:R-:W3:Y:S01]  /*2560*/  @P3 LDG.E.LTC128B R25, desc[UR36][R14.64] ;  /* 0x000000240e193981 */ /* 0x000ee2000c1e1920 */
[C---:B------:R-:W-:Y:S01]  /*2570*/  SHF.L.U64.HI R13, R57.reuse, 0x2, R58 ;  /* 0x00000002390d7819 */ /* 0x040fe2000001023a */
[----:B------:R-:W-:Y:S01]  /*2580*/  BSSY B1, `(.L_x_32) ;  /* 0x0000010000017945 */ /* 0x000fe20003800000 */
[----:B------:R-:W-:Y:S02]  /*2590*/  LEA R12, P2, R57, R10, 0x2 ;  /* 0x0000000a390c7211 */ /* 0x000fe400078410ff */
[----:B------:R-:W-:Y:S02]  /*25a0*/  IADD3 R20, P1, R8, R68, RZ ;  /* 0x0000004408147210 */ /* 0x000fe40007f3e0ff */
[----:B------:R-:W-:Y:S01]  /*25b0*/  ISETP.GT.AND P0, PT, R3, 0x8, P0 ;  /* 0x000000080300780c */ /* 0x000fe20000704270 */
[----:B------:R-:W-:-:S02]  /*25c0*/  IMAD.X R13, R13, 0x1, R11, P2 ;  /* 0x000000010d0d7824 */ /* 0x000fc400010e060b */
[----:B0-----:R-:W-:Y:S01]  /*25d0*/  IMAD.X R21, R9, 0x1, R73, P1 ;  /* 0x0000000109157824 */ /* 0x001fe200008e0649 */
[----:B------:R-:W-:Y:S01]  /*25e0*/  ISETP.GT.AND P1, PT, R6, 0x8, PT ;  /* 0x000000080600780c */ /* 0x000fe20003f24270 */
[----:B------:R-:W-:-:S04]  /*25f0*/  IMAD.WIDE.U32 R20, R67, R72, R20 ;  /* 0x0000004843147225 */ /* 0x000fc800078e0014 */
[----:B------:R-:W-:Y:S01]  /*2600*/  IMAD.IADD R9, R71, 0x1, R21 ;  /* 0x0000000147097824 */ /* 0x000fe200078e0215 */
[----:B------:R-:W-:-:S04]  /*2610*/  LEA R8, P4, R20, R76, 0x2 ;  /* 0x0000004c14087211 */ /* 0x000fc800078810ff */
[----:B------:R-:W-:Y:S01]  /*2620*/  LEA.HI.X R9, R20, R77, R9, 0x2, P4 ;  /* 0x0000004d14097211 */ /* 0x000fe200020f1409 */
[----:B---3--:R-:W-:-:S04]  /*2630*/  FMUL R7, R25, R56 ;  /* 0x0000003819077220 */ /* 0x008fc80000400000 */
[----:B------:R-:W-:-:S05]  /*2640*/  FFMA R7, R26, R19, R7 ;  /* 0x000000131a077223 */ /* 0x000fca0000000007 */
[----:B------:R2:W-:Y:S01]  /*2650*/  @P3 STG.E desc[UR36][R12.64], R7 ;  /* 0x000000070c003986 */ /* 0x0005e2000c101924 */
[----:B------:R-:W-:Y:S05]  /*2660*/  @!P0 BRA `(.L_x_33) ;  /* 0x0000000000048947 */ /* 0x000fea0003800000 */
[----:B------:R0:W5:Y:S02]  /*2670*/  LDG.E.LTC128B R25, desc[UR36][R8.64+0x4] ;  /* 0x0000042408197981 */ /* 0x000164000c1e1920 */
.L_x_33:
[----:B------:R-:W-:Y:S05]  /*2680*/  BSYNC B1 ;  /* 0x0000000000017941 */ /* 0x000fea0003800000 */
.L_x_32:
[----:B-----5:R-:W-:Y:S01]  /*2690*/  FMUL R14, R25, R56 ;  /* 0x00000038190e7220 */ /* 0x020fe20000400000 */
[----:B------:R-:W-:Y:S01]  /*26a0*/  ISETP.GT.AND P3, PT, R3, RZ, P1 ;  /* 0x000000ff0300720c */ /* 0x000fe20000f64270 */
[----:B------:R-:W-:Y:S01]  /*26b0*/  BSSY B1, `(.L_x_34) ;  /* 0x0000006000017945 */ /* 0x000fe20003800000 */
[----:B------:R-:W-:Y:S01]  /*26c0*/  ISETP.GT.AND P2, PT, R6, 0x9, PT ;  /* 0x000000090600780c */ /* 0x000fe20003f44270 */
[----:B------:R-:W-:-:S05]  /*26d0*/  FFMA R27, R27, R19, R14 ;  /* 0x000000131b1b7223 */ /* 0x000fca000000000e */
[----:B------:R3:W-:Y:S05]  /*26e0*/  @P0 STG.E desc[UR36][R12.64+0x4], R27 ;  /* 0x0000041b0c000986 */ /* 0x0007ea000c101924 */
[----:B------:R-:W-:Y:S05]  /*26f0*/  @!P3 BRA `(.L_x_35) ;  /* 0x000000000004b947 */ /* 0x000fea0003800000 */
[----:B------:R4:W5:Y:S02]  /*2700*/  LDG.E.LTC128B R25, desc[UR36][R4.64+0x20] ;  /* 0x0000202404197981 */ /* 0x000964000c1e1920 */
.L_x_35:
[----:B------:R-:W-:Y:S05]  /*2710*/  BSYNC B1 ;  /* 0x0000000000017941 */ /* 0x000fea0003800000 */
.L_x_34:
[----:B--2--5:R-:W-:Y:S01]  /*2720*/  FMUL R7, R25, R56 ;  /* 0x0000003819077220 */ /* 0x024fe20000400000 */
[----:B------:R-:W-:Y:S01]  /*2730*/  ISETP.GT.AND P0, PT, R3, RZ, P2 ;  /* 0x000000ff0300720c */ /* 0x000fe20001704270 */
[----:B------:R-:W-:Y:S02]  /*2740*/  BSSY B1, `(.L_x_36) ;  /* 0x0000005000017945 */ /* 0x000fe40003800000 */
[----:B------:R-:W-:-:S05]  /*2750*/  FFMA R7, R28, R19, R7 ;  /* 0x000000131c077223 */ /* 0x000fca0000000007 */
[----:B------:R2:W-:Y:S05]  /*2760*/  @P3 STG.E desc[UR36][R10.64+0x20], R7 ;  /* 0x000020070a003986 */ /* 0x0005ea000c101924 */
[----:B------:R-:W-:Y:S05]  /*2770*/  @!P0 BRA `(.L_x_37) ;  /* 0x0000000000048947 */ /* 0x000fea0003800000 */
[----:B------:R0:W5:Y:S02]  /*2780*/  LDG.E.LTC128B R25, desc[UR36][R4.64+0x24] ;  /* 0x0000242404197981 */ /* 0x000164000c1e1920 */
.L_x_37:
[----:B------:R-:W-:Y:S05]  /*2790*/  BSYNC B1 ;  /* 0x0000000000017941 */ /* 0x000fea0003800000 */
.L_x_36:
[----:B-----5:R-:W-:Y:S01]  /*27a0*/  FMUL R14, R25, R56 ;  /* 0x00000038190e7220 */ /* 0x020fe20000400000 */
[----:B------:R-:W-:Y:S01]  /*27b0*/  ISETP.GT.AND P1, PT, R3, 0x8, P1 ;  /* 0x000000080300780c */ /* 0x000fe20000f24270 */
[----:B------:R-:W-:Y:S02]  /*27c0*/  BSSY B1, `(.L_x_38) ;  /* 0x0000005000017945 */ /* 0x000fe40003800000 */
[----:B------:R-:W-:-:S05]  /*27d0*/  FFMA R29, R29, R19, R14 ;  /* 0x000000131d1d7223 */ /* 0x000fca000000000e */
[----:B------:R0:W-:Y:S05]  /*27e0*/  @P0 STG.E desc[UR36][R10.64+0x24], R29 ;  /* 0x0000241d0a000986 */ /* 0x0001ea000c101924 */
[----:B------:R-:W-:Y:S05]  /*27f0*/  @!P1 BRA `(.L_x_39) ;  /* 0x0000000000049947 */ /* 0x000fea0003800000 */
[----:B------:R0:W5:Y:S02]  /*2800*/  LDG.E.LTC128B R25, desc[UR36][R8.64+0x20] ;  /* 0x0000202408197981 */ /* 0x000164000c1e1920 */
.L_x_39:
[----:B------:R-:W-:Y:S05]  /*2810*/  BSYNC B1 ;  /* 0x0000000000017941 */ /* 0x000fea0003800000 */
.L_x_38:
[----:B--2--5:R-:W-:Y:S01]  /*2820*/  FMUL R7, R25, R56 ;  /* 0x0000003819077220 */ /* 0x024fe20000400000 */
[----:B------:R-:W-:Y:S01]  /*2830*/  ISETP.GT.AND P2, PT, R3, 0x8, P2 ;  /* 0x000000080300780c */ /* 0x000fe20001744270 */
[----:B------:R-:W-:Y:S01]  /*2840*/  BSSY B1, `(.L_x_40) ;  /* 0x0000006000017945 */ /* 0x000fe20003800000 */
[----:B------:R-:W-:Y:S01]  /*2850*/  ISETP.GT.AND P0, PT, R6, 0x10, PT ;  /* 0x000000100600780c */ /* 0x000fe20003f04270 */
[----:B------:R-:W-:-:S05]  /*2860*/  FFMA R7, R30, R19, R7 ;  /* 0x000000131e077223 */ /* 0x000fca0000000007 */
[----:B------:R2:W-:Y:S05]  /*2870*/  @P1 STG.E desc[UR36][R12.64+0x20], R7 ;  /* 0x000020070c001986 */ /* 0x0005ea000c101924 */
[----:B------:R-:W-:Y:S05]  /*2880*/  @!P2 BRA `(.L_x_41) ;  /* 0x000000000004a947 */ /* 0x000fea0003800000 */
[----:B------:R0:W5:Y:S02]  /*2890*/  LDG.E.LTC128B R25, desc[UR36][R8.64+0x24] ;  /* 0x0000242408197981 */ /* 0x000164000c1e1920 */
.L_x_41:
[----:B------:R-:W-:Y:S05]  /*28a0*/  BSYNC B1 ;  /* 0x0000000000017941 */ /* 0x000fea0003800000 */
.L_x_40:
        /* <DEDUP_REMOVED lines=8> */
.L_x_43:
[----:B------:R-:W-:Y:S05]  /*2930*/  BSYNC B1 ;  /* 0x0000000000017941 */ /* 0x000fea0003800000 */
.L_x_42:
[----:B--2--5:R-:W-:Y:S01]  /*2940*/  FMUL R7, R25, R56 ;  /* 0x0000003819077220 */ /* 0x024fe20000400000 */
[----:B------:R-:W-:Y:S01]  /*2950*/  ISETP.GT.AND P2, PT, R3, RZ, P1 ;  /* 0x000000ff0300720c */ /* 0x000fe20000f44270 */
[----:B------:R-:W-:Y:S02]  /*2960*/  BSSY B1, `(.L_x_44) ;  /* 0x0000005000017945 */ /* 0x000fe40003800000 */
[----:B------:R-:W-:-:S05]  /*2970*/  FFMA R7, R32, R19, R7 ;  /* 0x0000001320077223 */ /* 0x000fca0000000007 */
[----:B------:R2:W-:Y:S05]  /*2980*/  @P3 STG.E desc[UR36][R10.64+0x40], R7 ;  /* 0x000040070a003986 */ /* 0x0005ea000c101924 */
[----:B------:R-:W-:Y:S05]  /*2990*/  @!P2 BRA `(.L_x_45) ;  /* 0x000000000004a947 */ /* 0x000fea0003800000 */
[----:B------:R0:W5:Y:S02]  /*29a0*/  LDG.E.LTC128B R25, desc[UR36][R4.64+0x44] ;  /* 0x0000442404197981 */ /* 0x000164000c1e1920 */
.L_x_45:
[----:B------:R-:W-:Y:S05]  /*29b0*/  BSYNC B1 ;  /* 0x0000000000017941 */ /* 0x000fea0003800000 */
.L_x_44:
[----:B-----5:R-:W-:Y:S01]  /*29c0*/  FMUL R14, R25, R56 ;  /* 0x00000038190e7220 */ /* 0x020fe20000400000 */
[----:B------:R-:W-:Y:S01]  /*29d0*/  ISETP.GT.AND P0, PT, R3, 0x8, P0 ;  /* 0x000000080300780c */ /* 0x000fe20000704270 */
[----:B------:R-:W-:Y:S02]  /*29e0*/  BSSY B1, `(.L_x_46) ;  /* 0x0000005000017945 */ /* 0x000fe40003800000 */
[----:B------:R-:W-:-:S05]  /*29f0*/  FFMA R33, R33, R19, R14 ;  /* 0x0000001321217223 */ /* 0x000fca000000000e */
[----:B------:R0:W-:Y:S05]  /*2a00*/  @P2 STG.E desc[UR36][R10.64+0x44], R33 ;  /* 0x000044210a002986 */ /* 0x0001ea000c101924 */
[----:B------:R-:W-:Y:S05]  /*2a10*/  @!P0 BRA `(.L_x_47) ;  /* 0x0000000000048947 */ /* 0x000fea0003800000 */
[----:B------:R0:W5:Y:S02]  /*2a20*/  LDG.E.LTC128B R25, desc[UR36][R8.64+0x40] ;  /* 0x0000402408197981 */ /* 0x000164000c1e1920 */
.L_x_47:
[----:B------:R-:W-:Y:S05]  /*2a30*/  BSYNC B1 ;  /* 0x0000000000017941 */ /* 0x000fea0003800000 */
.L_x_46:
        /* <DEDUP_REMOVED lines=8> */
.L_x_49:
[----:B------:R-:W-:Y:S05]  /*2ac0*/  BSYNC B1 ;  /* 0x0000000000017941 */ /* 0x000fea0003800000 */
.L_x_48:
        /* <DEDUP_REMOVED lines=8> */
.L_x_51:
[----:B------:R-:W-:Y:S05]  /*2b50*/  BSYNC B1 ;  /* 0x0000000000017941 */ /* 0x000fea0003800000 */
.L_x_50:
[----:B--2--5:R-:W-:Y:S01]  /*2b60*/  FMUL R7, R25, R56 ;  /* 0x0000003819077220 */ /* 0x024fe20000400000 */
[----:B------:R-:W-:Y:S01]  /*2b70*/  ISETP.GT.AND P1, PT, R3, RZ, P0 ;  /* 0x000000ff0300720c */ /* 0x000fe20000724270 */
[----:B------:R-:W-:Y:S02]  /*2b80*/  BSSY B1, `(.L_x_52) ;  /* 0x0000005000017945 */ /* 0x000fe40003800000 */
[----:B------:R-:W-:-:S05]  /*2b90*/  FFMA R7, R36, R19, R7 ;  /* 0x0000001324077223 */ /* 0x000fca0000000007 */
[----:B------:R2:W-:Y:S05]  /*2ba0*/  @P3 STG.E desc[UR36][R10.64+0x60], R7 ;  /* 0x000060070a003986 */ /* 0x0005ea000c101924 */
[----:B------:R-:W-:Y:S05]  /*2bb0*/  @!P1 BRA `(.L_x_53) ;  /* 0x0000000000049947 */ /* 0x000fea0003800000 */
[----:B------:R0:W5:Y:S02]  /*2bc0*/  LDG.E.LTC128B R25, desc[UR36][R4.64+0x64] ;  /* 0x0000642404197981 */ /* 0x000164000c1e1920 */
.L_x_53:
[----:B------:R-:W-:Y:S05]  /*2bd0*/  BSYNC B1 ;  /* 0x0000000000017941 */ /* 0x000fea0003800000 */
.L_x_52:
[----:B-----5:R-:W-:Y:S01]  /*2be0*/  FMUL R14, R25, R56 ;  /* 0x00000038190e7220 */ /* 0x020fe20000400000 */
[----:B------:R-:W-:Y:S01]  /*2bf0*/  ISETP.GT.AND P2, PT, R3, 0x8, P2 ;  /* 0x000000080300780c */ /* 0x000fe20001744270 */
[----:B------:R-:W-:Y:S02]  /*2c00*/  BSSY B1, `(.L_x_54) ;  /* 0x0000005000017945 */ /* 0x000fe40003800000 */
[----:B------:R-:W-:-:S05]  /*2c10*/  FFMA R37, R37, R19, R14 ;  /* 0x0000001325257223 */ /* 0x000fca000000000e */
[----:B------:R0:W-:Y:S05]  /*2c20*/  @P1 STG.E desc[UR36][R10.64+0x64], R37 ;  /* 0x000064250a001986 */ /* 0x0001ea000c101924 */
[----:B------:R-:W-:Y:S05]  /*2c30*/  @!P2 BRA `(.L_x_55) ;  /* 0x000000000004a947 */ /* 0x000fea0003800000 */
[----:B------:R0:W5:Y:S02]  /*2c40*/  LDG.E.LTC128B R25, desc[UR36][R8.64+0x60] ;  /* 0x0000602408197981 */ /* 0x000164000c1e1920 */
.L_x_55:
[----:B------:R-:W-:Y:S05]  /*2c50*/  BSYNC B1 ;  /* 0x0000000000017941 */ /* 0x000fea0003800000 */
.L_x_54:
        /* <DEDUP_REMOVED lines=8> */
.L_x_57:
[----:B------:R-:W-:Y:S05]  /*2ce0*/  BSYNC B1 ;  /* 0x0000000000017941 */ /* 0x000fea0003800000 */
.L_x_56:
        /* <DEDUP_REMOVED lines=8> */
.L_x_59:
[----:B------:R-:W-:Y:S05]  /*2d70*/  BSYNC B1 ;  /* 0x0000000000017941 */ /* 0x000fea0003800000 */
.L_x_58:
[----:B--2--5:R-:W-:Y:S01]  /*2d80*/  FMUL R7, R25, R56 ;  /* 0x0000003819077220 */ /* 0x024fe20000400000 */
[----:B------:R-:W-:Y:S01]  /*2d90*/  ISETP.GT.AND P0, PT, R3, RZ, P2 ;  /* 0x000000ff0300720c */ /* 0x000fe20001704270 */
[----:B------:R-:W-:Y:S02]  /*2da0*/  BSSY B1, `(.L_x_60) ;  /* 0x0000005000017945 */ /* 0x000fe40003800000 */
[----:B------:R-:W-:-:S05]  /*2db0*/  FFMA R7, R40, R19, R7 ;  /* 0x0000001328077223 */ /* 0x000fca0000000007 */
[----:B------:R2:W-:Y:S05]  /*2dc0*/  @P3 STG.E desc[UR36][R10.64+0x80], R7 ;  /* 0x000080070a003986 */ /* 0x0005ea000c101924 */
[----:B------:R-:W-:Y:S05]  /*2dd0*/  @!P0 BRA `(.L_x_61) ;  /* 0x0000000000048947 */ /* 0x000fea0003800000 */
[----:B------:R0:W5:Y:S02]  /*2de0*/  LDG.E.LTC128B R25, desc[UR36][R4.64+0x84] ;  /* 0x0000842404197981 */ /* 0x000164000c1e1920 */
.L_x_61:
[----:B------:R-:W-:Y:S05]  /*2df0*/  BSYNC B1 ;  /* 0x0000000000017941 */ /* 0x000fea0003800000 */
.L_x_60:
[----:B-----5:R-:W-:Y:S01]  /*2e00*/  FMUL R14, R25, R56 ;  /* 0x00000038190e7220 */ /* 0x020fe20000400000 */
[----:B------:R-:W-:Y:S01]  /*2e10*/  ISETP.GT.AND P1, PT, R3, 0x8, P1 ;  /* 0x000000080300780c */ /* 0x000fe20000f24270 */
[----:B------:R-:W-:Y:S02]  /*2e20*/  BSSY B1, `(.L_x_62) ;  /* 0x0000005000017945 */ /* 0x000fe40003800000 */
[----:B------:R-:W-:-:S05]  /*2e30*/  FFMA R41, R41, R19, R14 ;  /* 0x0000001329297223 */ /* 0x000fca000000000e */
[----:B------:R0:W-:Y:S05]  /*2e40*/  @P0 STG.E desc[UR36][R10.64+0x84], R41 ;  /* 0x000084290a000986 */ /* 0x0001ea000c101924 */
[----:B------:R-:W-:Y:S05]  /*2e50*/  @!P1 BRA `(.L_x_63) ;  /* 0x0000000000049947 */ /* 0x000fea0003800000 */
[----:B------:R0:W5:Y:S02]  /*2e60*/  LDG.E.LTC128B R25, desc[UR36][R8.64+0x80] ;  /* 0x0000802408197981 */ /* 0x000164000c1e1920 */
.L_x_63:
[----:B------:R-:W-:Y:S05]  /*2e70*/  BSYNC B1 ;  /* 0x0000000000017941 */ /* 0x000fea0003800000 */
.L_x_62:
        /* <DEDUP_REMOVED lines=8> */
.L_x_65:
[----:B------:R-:W-:Y:S05]  /*2f00*/  BSYNC B1 ;  /* 0x0000000000017941 */ /* 0x000fea0003800000 */
.L_x_64:
        /* <DEDUP_REMOVED lines=8> */
.L_x_67:
[----:B------:R-:W-:Y:S05]  /*2f90*/  BSYNC B1 ;  /* 0x0000000000017941 */ /* 0x000fea0003800000 */
.L_x_66:
[----:B--2--5:R-:W-:Y:S01]  /*2fa0*/  FMUL R7, R25, R56 ;  /* 0x0000003819077220 */ /* 0x024fe20000400000 */
[----:B------:R-:W-:Y:S01]  /*2fb0*/  ISETP.GT.AND P2, PT, R3, RZ, P1 ;  /* 0x000000ff0300720c */ /* 0x000fe20000f44270 */
[----:B------:R-:W-:Y:S02]  /*2fc0*/  BSSY B1, `(.L_x_68) ;  /* 0x0000005000017945 */ /* 0x000fe40003800000 */
[----:B------:R-:W-:-:S05]  /*2fd0*/  FFMA R7, R44, R19, R7 ;  /* 0x000000132c077223 */ /* 0x000fca0000000007 */
[----:B------:R2:W-:Y:S05]  /*2fe0*/  @P3 STG.E desc[UR36][R10.64+0xa0], R7 ;  /* 0x0000a0070a003986 */ /* 0x0005ea000c101924 */
[----:B------:R-:W-:Y:S05]  /*2ff0*/  @!P2 BRA `(.L_x_69) ;  /* 0x000000000004a947 */ /* 0x000fea0003800000 */
[----:B------:R0:W5:Y:S02]  /*3000*/  LDG.E.LTC128B R25, desc[UR36][R4.64+0xa4] ;  /* 0x0000a42404197981 */ /* 0x000164000c1e1920 */
.L_x_69:
[----:B------:R-:W-:Y:S05]  /*3010*/  BSYNC B1 ;  /* 0x0000000000017941 */ /* 0x000fea0003800000 */
.L_x_68:
[----:B-----5:R-:W-:Y:S01]  /*3020*/  FMUL R14, R25, R56 ;  /* 0x00000038190e7220 */ /* 0x020fe20000400000 */
[----:B------:R-:W-:Y:S01]  /*3030*/  ISETP.GT.AND P0, PT, R3, 0x8, P0 ;  /* 0x000000080300780c */ /* 0x000fe20000704270 */
[----:B------:R-:W-:Y:S02]  /*3040*/  BSSY B1, `(.L_x_70) ;  /* 0x0000005000017945 */ /* 0x000fe40003800000 */
[----:B------:R-:W-:-:S05]  /*3050*/  FFMA R45, R45, R19, R14 ;  /* 0x000000132d2d7223 */ /* 0x000fca000000000e */
[----:B------:R0:W-:Y:S05]  /*3060*/  @P2 STG.E desc[UR36][R10.64+0xa4], R45 ;  /* 0x0000a42d0a002986 */ /* 0x0001ea000c101924 */
[----:B------:R-:W-:Y:S05]  /*3070*/  @!P0 BRA `(.L_x_71) ;  /* 0x0000000000048947 */ /* 0x000fea0003800000 */
[----:B------:R0:W5:Y:S02]  /*3080*/  LDG.E.LTC128B R25, desc[UR36][R8.64+0xa0] ;  /* 0x0000a02408197981 */ /* 0x000164000c1e1920 */
.L_x_71:
[----:B------:R-:W-:Y:S05]  /*3090*/  BSYNC B1 ;  /* 0x0000000000017941 */ /* 0x000fea0003800000 */
.L_x_70:
        /* <DEDUP_REMOVED lines=8> */
.L_x_73:
[----:B------:R-:W-:Y:S05]  /*3120*/  BSYNC B1 ;  /* 0x0000000000017941 */ /* 0x000fea0003800000 */
.L_x_72:
        /* <DEDUP_REMOVED lines=8> */
.L_x_75:
[----:B------:R-:W-:Y:S05]  /*31b0*/  BSYNC B1 ;  /* 0x0000000000017941 */ /* 0x000fea0003800000 */
.L_x_74:
[----:B--2--5:R-:W-:Y:S01]  /*31c0*/  FMUL R7, R25, R56 ;  /* 0x0000003819077220 */ /* 0x024fe20000400000 */
[----:B------:R-:W-:Y:S01]  /*31d0*/  ISETP.GT.AND P1, PT, R3, RZ, P0 ;  /* 0x000000ff0300720c */ /* 0x000fe20000724270 */
[----:B------:R-:W-:Y:S02]  /*31e0*/  BSSY B1, `(.L_x_76) ;  /* 0x0000005000017945 */ /* 0x000fe40003800000 */
[----:B------:R-:W-:-:S05]  /*31f0*/  FFMA R7, R48, R19, R7 ;  /* 0x0000001330077223 */ /* 0x000fca0000000007 */
[----:B------:R2:W-:Y:S05]  /*3200*/  @P3 STG.E desc[UR36][R10.64+0xc0], R7 ;  /* 0x0000c0070a003986 */ /* 0x0005ea000c101924 */
[----:B------:R-:W-:Y:S05]  /*3210*/  @!P1 BRA `(.L_x_77) ;  /* 0x0000000000049947 */ /* 0x000fea0003800000 */
[----:B------:R0:W5:Y:S02]  /*3220*/  LDG.E.LTC128B R25, desc[UR36][R4.64+0xc4] ;  /* 0x0000c42404197981 */ /* 0x000164000c1e1920 */
.L_x_77:
[----:B------:R-:W-:Y:S05]  /*3230*/  BSYNC B1 ;  /* 0x0000000000017941 */ /* 0x000fea0003800000 */
.L_x_76:
[----:B-----5:R-:W-:Y:S01]  /*3240*/  FMUL R14, R25, R56 ;  /* 0x00000038190e7220 */ /* 0x020fe20000400000 */
[----:B------:R-:W-:Y:S01]  /*3250*/  ISETP.GT.AND P2, PT, R3, 0x8, P2 ;  /* 0x000000080300780c */ /* 0x000fe20001744270 */
[----:B------:R-:W-:Y:S02]  /*3260*/  BSSY B1, `(.L_x_78) ;  /* 0x0000005000017945 */ /* 0x000fe40003800000 */
[----:B------:R-:W-:-:S05]  /*3270*/  FFMA R49, R49, R19, R14 ;  /* 0x0000001331317223 */ /* 0x000fca000000000e */
[----:B------:R0:W-:Y:S05]  /*3280*/  @P1 STG.E desc[UR36][R10.64+0xc4], R49 ;  /* 0x0000c4310a001986 */ /* 0x0001ea000c101924 */
[----:B------:R-:W-:Y:S05]  /*3290*/  @!P2 BRA `(.L_x_79) ;  /* 0x000000000004a947 */ /* 0x000fea0003800000 */
[----:B------:R0:W5:Y:S02]  /*32a0*/  LDG.E.LTC128B R25, desc[UR36][R8.64+0xc0] ;  /* 0x0000c02408197981 */ /* 0x000164000c1e1920 */
.L_x_79:
[----:B------:R-:W-:Y:S05]  /*32b0*/  BSYNC B1 ;  /* 0x0000000000017941 */ /* 0x000fea0003800000 */
.L_x_78:
        /* <DEDUP_REMOVED lines=8> */
.L_x_81:
[----:B------:R-:W-:Y:S05]  /*3340*/  BSYNC B1 ;  /* 0x0000000000017941 */ /* 0x000fea0003800000 */
.L_x_80:
[----:B-----5:R-:W-:Y:S01]  /*3350*/  FMUL R14, R25, R56 ;  /* 0x00000038190e7220 */ /* 0x020fe20000400000 */
[----:B------:R-:W-:Y:S01]  /*3360*/  ISETP.GT.AND P2, PT, R6, 0x39, PT ;  /* 0x000000390600780c */ /* 0x000fe20003f44270 */
[----:B------:R-:W-:Y:S01]  /*3370*/  @P0 IMAD.MOV.U32 R6, RZ, RZ, R12 ;  /* 0x000000ffff060224 */ /* 0x000fe200078e000c */
[----:B------:R-:W-:Y:S01]  /*3380*/  ISETP.GT.AND P3, PT, R3, RZ, P1 ;  /* 0x000000ff0300720c */ /* 0x000fe20000f64270 */
[----:B------:R-:W-:Y:S01]  /*3390*/  FFMA R51, R51, R19, R14 ;  /* 0x0000001333337223 */ /* 0x000fe2000000000e */
[----:B--2---:R-:W-:Y:S01]  /*33a0*/  @P0 IMAD.MOV.U32 R7, RZ, RZ, R13 ;  /* 0x000000ffff070224 */ /* 0x004fe200078e000d */
[----:B------:R-:W-:Y:S04]  /*33b0*/  BSSY B1, `(.L_x_82) ;  /* 0x0000004000017945 */ /* 0x000fe80003800000 */
[----:B------:R2:W-:Y:S06]  /*33c0*/  @P0 STG.E desc[UR36][R6.64+0xc4], R51 ;  /* 0x0000c43306000986 */ /* 0x0005ec000c101924 */
[----:B------:R-:W-:Y:S05]  /*33d0*/  @!P3 BRA `(.L_x_83) ;  /* 0x000000000004b947 */ /* 0x000fea0003800000 */
[----:B------:R0:W5:Y:S02]  /*33e0*/  LDG.E.LTC128B R25, desc[UR36][R4.64+0xe0] ;  /* 0x0000e02404197981 */ /* 0x000164000c1e1920 */
.L_x_83:
[----:B------:R-:W-:Y:S05]  /*33f0*/  BSYNC B1 ;  /* 0x0000000000017941 */ /* 0x000fea0003800000 */
.L_x_82:
[----:B--2--5:R-:W-:Y:S01]  /*3400*/  FMUL R7, R25, R56 ;  /* 0x0000003819077220 */ /* 0x024fe20000400000 */
[----:B------:R-:W-:Y:S01]  /*3410*/  @P3 IMAD.MOV.U32 R6, RZ, RZ, R10 ;  /* 0x000000ffff063224 */ /* 0x000fe200078e000a */
[----:B------:R-:W-:Y:S01]  /*3420*/  ISETP.GT.AND P0, PT, R3, RZ, P2 ;  /* 0x000000ff0300720c */ /* 0x000fe20001704270 */
[----:B------:R-:W-:Y:S01]  /*3430*/  BSSY B1, `(.L_x_84) ;  /* 0x0000006000017945 */ /* 0x000fe20003800000 */
[----:B------:R-:W-:Y:S01]  /*3440*/  FFMA R15, R52, R19, R7 ;  /* 0x00000013340f7223 */ /* 0x000fe20000000007 */
[----:B------:R-:W-:-:S05]  /*3450*/  @P3 IMAD.MOV.U32 R7, RZ, RZ, R11 ;  /* 0x000000ffff073224 */ /* 0x000fca00078e000b */
[----:B------:R2:W-:Y:S05]  /*3460*/  @P3 STG.E desc[UR36][R6.64+0xe0], R15 ;  /* 0x0000e00f06003986 */ /* 0x0005ea000c101924 */
[----:B------:R-:W-:Y:S05]  /*3470*/  @!P0 BRA `(.L_x_85) ;  /* 0x0000000000048947 */ /* 0x000fea0003800000 */
[----:B------:R0:W5:Y:S02]  /*3480*/  LDG.E.LTC128B R25, desc[UR36][R4.64+0xe4] ;  /* 0x0000e42404197981 */ /* 0x000164000c1e1920 */
.L_x_85:
[----:B------:R-:W-:Y:S05]  /*3490*/  BSYNC B1 ;  /* 0x0000000000017941 */ /* 0x000fea0003800000 */
.L_x_84:
[----:B01--45:R-:W-:Y:S01]  /*34a0*/  FMUL R4, R25, R56 ;  /* 0x0000003819047220 */ /* 0x033fe20000400000 */
[----:B------:R-:W-:Y:S01]  /*34b0*/  ISETP.GT.AND P1, PT, R3, 0x8, P1 ;  /* 0x000000080300780c */ /* 0x000fe20000f24270 */
[----:B------:R-:W-:Y:S02]  /*34c0*/  BSSY B1, `(.L_x_86) ;  /* 0x0000005000017945 */ /* 0x000fe40003800000 */
[----:B------:R-:W-:-:S05]  /*34d0*/  FFMA R53, R53, R19, R4 ;  /* 0x0000001335357223 */ /* 0x000fca0000000004 */
[----:B------:R0:W-:Y:S05]  /*34e0*/  @P0 STG.E desc[UR36][R10.64+0xe4], R53 ;  /* 0x0000e4350a000986 */ /* 0x0001ea000c101924 */
[----:B------:R-:W-:Y:S05]  /*34f0*/  @!P1 BRA `(.L_x_87) ;  /* 0x0000000000049947 */ /* 0x000fea0003800000 */
[----:B------:R1:W5:Y:S02]  /*3500*/  LDG.E.LTC128B R25, desc[UR36][R8.64+0xe0] ;  /* 0x0000e02408197981 */ /* 0x000364000c1e1920 */
.L_x_87:
[----:B------:R-:W-:Y:S05]  /*3510*/  BSYNC B1 ;  /* 0x0000000000017941 */ /* 0x000fea0003800000 */
.L_x_86:
[----:B-----5:R-:W-:Y:S01]  /*3520*/  FMUL R5, R25, R56 ;  /* 0x0000003819057220 */ /* 0x020fe20000400000 */
[----:B------:R-:W-:Y:S01]  /*3530*/  @P1 IMAD.MOV.U32 R4, RZ, RZ, R12 ;  /* 0x000000ffff041224 */ /* 0x000fe200078e000c */
[----:B------:R-:W-:Y:S01]  /*3540*/  ISETP.GT.AND P2, PT, R3, 0x8, P2 ;  /* 0x000000080300780c */ /* 0x000fe20001744270 */
[----:B------:R-:W-:Y:S01]  /*3550*/  BSSY B1, `(.L_x_88) ;  /* 0x0000006000017945 */ /* 0x000fe20003800000 */
[----:B--2---:R-:W-:Y:S01]  /*3560*/  FFMA R7, R54, R19, R5 ;  /* 0x0000001336077223 */ /* 0x004fe20000000005 */
[----:B------:R-:W-:-:S05]  /*3570*/  @P1 IMAD.MOV.U32 R5, RZ, RZ, R13 ;  /* 0x000000ffff051224 */ /* 0x000fca00078e000d */
[----:B------:R2:W-:Y:S05]  /*3580*/  @P1 STG.E desc[UR36][R4.64+0xe0], R7 ;  /* 0x0000e00704001986 */ /* 0x0005ea000c101924 */
[----:B------:R-:W-:Y:S05]  /*3590*/  @!P2 BRA `(.L_x_89) ;  /* 0x000000000004a947 */ /* 0x000fea0003800000 */
[----:B------:R4:W5:Y:S02]  /*35a0*/  LDG.E.LTC128B R25, desc[UR36][R8.64+0xe4] ;  /* 0x0000e42408197981 */ /* 0x000964000c1e1920 */
.L_x_89:
[----:B------:R-:W-:Y:S05]  /*35b0*/  BSYNC B1 ;  /* 0x0000000000017941 */ /* 0x000fea0003800000 */
.L_x_88:
[----:B--2--5:R-:W-:-:S04]  /*35c0*/  FMUL R4, R25, R56 ;  /* 0x0000003819047220 */ /* 0x024fc80000400000 */
[----:B------:R-:W-:Y:S01]  /*35d0*/  FFMA R55, R55, R19, R4 ;  /* 0x0000001337377223 */ /* 0x000fe20000000004 */
[----:B------:R-:W-:Y:S06]  /*35e0*/  @!P2 BRA `(.L_x_90) ;  /* 0x0000000400f0a947 */ /* 0x000fec0003800000 */
[----:B------:R2:W-:Y:S01]  /*35f0*/  STG.E desc[UR36][R12.64+0xe4], R55 ;  /* 0x0000e4370c007986 */ /* 0x0005e2000c101924 */
[----:B------:R-:W-:Y:S05]  /*3600*/  BRA `(.L_x_90) ;  /* 0x0000000400e87947 */ /* 0x000fea0003800000 */
.L_x_29:
[----:B------:R-:W-:Y:S01]  /*3610*/  ISETP.GT.AND P0, PT, R6, 0x1, PT ;  /* 0x000000010600780c */ /* 0x000fe20003f04270 */
[----:B------:R-:W-:Y:S01]  /*3620*/  ULDC.64 UR4, c[0x0][0x5c0] ;  /* 0x0001700000047ab9 */ /* 0x000fe20000000a00 */
[-C--:B------:R-:W-:Y:S01]  /*3630*/  FMUL R7, R24, R19.reuse ;  /* 0x0000001318077220 */ /* 0x080fe20000400000 */
[C---:B------:R-:W-:Y:S01]  /*3640*/  LEA R4, P4, R70.reuse, UR4, 0x2 ;  /* 0x0000000446047c11 */ /* 0x040fe2000f8810ff */
[-C--:B------:R-:W-:Y:S01]  /*3650*/  FMUL R25, R25, R19.reuse ;  /* 0x0000001319197220 */ /* 0x080fe20000400000 */
[----:B------:R-:W-:Y:S01]  /*3660*/  ISETP.GT.AND P2, PT, R3, RZ, P0 ;  /* 0x000000ff0300720c */ /* 0x000fe20000744270 */
[-C--:B------:R-:W-:Y:S01]  /*3670*/  FMUL R27, R27, R19.reuse ;  /* 0x000000131b1b7220 */ /* 0x080fe20000400000 */
[----:B------:R-:W-:Y:S01]  /*3680*/  LEA.HI.X R5, R70, UR5, R79, 0x2, P4 ;  /* 0x0000000546057c11 */ /* 0x000fe2000a0f144f */
[-C--:B------:R-:W-:Y:S01]  /*3690*/  FMUL R11, R28, R19.reuse ;  /* 0x000000131c0b7220 */ /* 0x080fe20000400000 */
[----:B------:R-:W-:Y:S01]  /*36a0*/  ISETP.GT.AND P3, PT, R3, 0x8, P3 ;  /* 0x000000080300780c */ /* 0x000fe20001f64270 */
[-C--:B------:R-:W-:Y:S01]  /*36b0*/  FMUL R29, R29, R19.reuse ;  /* 0x000000131d1d7220 */ /* 0x080fe20000400000 */
[----:B------:R-:W-:Y:S01]  /*36c0*/  ISETP.GT.AND P0, PT, R3, 0x8, P0 ;  /* 0x000000080300780c */ /* 0x000fe20000704270 */
[----:B------:R0:W-:Y:S01]  /*36d0*/  @P1 STG.E desc[UR36][R4.64], R7 ;  /* 0x0000000704001986 */ /* 0x0001e2000c101924 */
[C---:B------:R-:W-:Y:S01]  /*36e0*/  ISETP.GT.AND P5, PT, R6.reuse, 0x8, PT ;  /* 0x000000080600780c */ /* 0x040fe20003fa4270 */
[-C--:B------:R-:W-:Y:S01]  /*36f0*/  FMUL R31, R31, R19.reuse ;  /* 0x000000131f1f7220 */ /* 0x080fe20000400000 */
[----:B------:R-:W-:Y:S01]  /*3700*/  SHF.L.U64.HI R9, R57, 0x2, R58 ;  /* 0x0000000239097819 */ /* 0x000fe2000001023a */
[-C--:B------:R-:W-:Y:S01]  /*3710*/  FMUL R33, R33, R19.reuse ;  /* 0x0000001321217220 */ /* 0x080fe20000400000 */
[----:B------:R-:W-:Y:S01]  /*3720*/  LEA R8, P1, R57, R4, 0x2 ;  /* 0x0000000439087211 */ /* 0x000fe200078210ff */
[----:B------:R-:W-:Y:S01]  /*3730*/  @P2 STG.E desc[UR36][R4.64+0x4], R25 ;  /* 0x0000041904002986 */ /* 0x000fe2000c101924 */
[----:B------:R-:W-:Y:S01]  /*3740*/  ISETP.GT.AND P4, PT, R6, 0x9, PT ;  /* 0x000000090600780c */ /* 0x000fe20003f84270 */
[-C--:B------:R-:W-:Y:S01]  /*3750*/  FMUL R35, R35, R19.reuse ;  /* 0x0000001323237220 */ /* 0x080fe20000400000 */
[----:B------:R-:W-:Y:S01]  /*3760*/  ISETP.GT.AND P2, PT, R3, RZ, P5 ;  /* 0x000000ff0300720c */ /* 0x000fe20002f44270 */
[----:B------:R-:W-:Y:S01]  /*3770*/  IMAD.X R9, R9, 0x1, R5, P1 ;  /* 0x0000000109097824 */ /* 0x000fe200008e0605 */
[C---:B------:R-:W-:Y:S01]  /*3780*/  ISETP.GT.AND P1, PT, R3.reuse, RZ, P4 ;  /* 0x000000ff0300720c */ /* 0x040fe20002724270 */
[-C--:B0-----:R-:W-:Y:S01]  /*3790*/  FMUL R7, R26, R19.reuse ;  /* 0x000000131a077220 */ /* 0x081fe20000400000 */
[----:B------:R-:W-:Y:S01]  /*37a0*/  ISETP.GT.AND P4, PT, R3, 0x8, P4 ;  /* 0x000000080300780c */ /* 0x000fe20002784270 */
[-C--:B------:R-:W-:Y:S01]  /*37b0*/  FMUL R37, R37, R19.reuse ;  /* 0x0000001325257220 */ /* 0x080fe20000400000 */
[-C--:B------:R-:W-:Y:S01]  /*37c0*/  FMUL R39, R39, R19.reuse ;  /* 0x0000001327277220 */ /* 0x080fe20000400000 */
[-C--:B------:R-:W-:Y:S01]  /*37d0*/  FMUL R41, R41, R19.reuse ;  /* 0x0000001329297220 */ /* 0x080fe20000400000 */
[----:B------:R0:W-:Y:S01]  /*37e0*/  @P3 STG.E desc[UR36][R8.64], R7 ;  /* 0x0000000708003986 */ /* 0x0001e2000c101924 */
[C---:B------:R-:W-:Y:S01]  /*37f0*/  ISETP.GT.AND P3, PT, R6.reuse, 0x11, PT ;  /* 0x000000110600780c */ /* 0x040fe20003f64270 */
[-C--:B------:R-:W-:Y:S01]  /*3800*/  FMUL R43, R43, R19.reuse ;  /* 0x000000132b2b7220 */ /* 0x080fe20000400000 */
[-C--:B------:R-:W-:Y:S01]  /*3810*/  FMUL R45, R45, R19.reuse ;  /* 0x000000132d2d7220 */ /* 0x080fe20000400000 */
[----:B------:R-:W-:Y:S01]  /*3820*/  @P0 STG.E desc[UR36][R8.64+0x4], R27 ;  /* 0x0000041b08000986 */ /* 0x000fe2000c101924 */
[----:B------:R-:W-:Y:S01]  /*3830*/  ISETP.GT.AND P0, PT, R3, 0x8, P5 ;  /* 0x000000080300780c */ /* 0x000fe20002f04270 */
[-C--:B------:R-:W-:Y:S01]  /*3840*/  FMUL R47, R47, R19.reuse ;  /* 0x000000132f2f7220 */ /* 0x080fe20000400000 */
[----:B------:R-:W-:Y:S01]  /*3850*/  ISETP.GT.AND P5, PT, R6, 0x10, PT ;  /* 0x000000100600780c */ /* 0x000fe20003fa4270 */
[----:B------:R1:W-:Y:S01]  /*3860*/  @P2 STG.E desc[UR36][R4.64+0x20], R11 ;  /* 0x0000200b04002986 */ /* 0x0003e2000c101924 */
[-C--:B------:R-:W-:Y:S01]  /*3870*/  FMUL R49, R49, R19.reuse ;  /* 0x0000001331317220 */ /* 0x080fe20000400000 */
[-C--:B------:R-:W-:Y:S01]  /*3880*/  FMUL R51, R51, R19.reuse ;  /* 0x0000001333337220 */ /* 0x080fe20000400000 */
[C---:B------:R-:W-:Y:S01]  /*3890*/  ISETP.GT.AND P2, PT, R3.reuse, RZ, P5 ;  /* 0x000000ff0300720c */ /* 0x040fe20002f44270 */
[----:B------:R-:W-:Y:S01]  /*38a0*/  @P1 STG.E desc[UR36][R4.64+0x24], R29 ;  /* 0x0000241d04001986 */ /* 0x000fe2000c101924 */
[-C--:B0-----:R-:W-:Y:S01]  /*38b0*/  FMUL R7, R30, R19.reuse ;  /* 0x000000131e077220 */ /* 0x081fe20000400000 */
[----:B------:R-:W-:Y:S01]  /*38c0*/  ISETP.GT.AND P1, PT, R3, RZ, P3 ;  /* 0x000000ff0300720c */ /* 0x000fe20001f24270 */
[-C--:B------:R-:W-:Y:S01]  /*38d0*/  FMUL R53, R53, R19.reuse ;  /* 0x0000001335357220 */ /* 0x080fe20000400000 */
[C---:B------:R-:W-:Y:S01]  /*38e0*/  ISETP.GT.AND P3, PT, R3.reuse, 0x8, P3 ;  /* 0x000000080300780c */ /* 0x040fe20001f64270 */
[-C--:B------:R-:W-:Y:S01]  /*38f0*/  FMUL R13, R54, R19.reuse ;  /* 0x00000013360d7220 */ /* 0x080fe20000400000 */
[----:B------:R0:W-:Y:S01]  /*3900*/  @P0 STG.E desc[UR36][R8.64+0x20], R7 ;  /* 0x0000200708000986 */ /* 0x0001e2000c101924 */
[----:B------:R-:W-:Y:S01]  /*3910*/  ISETP.GT.AND P0, PT, R3, 0x8, P5 ;  /* 0x000000080300780c */ /* 0x000fe20002f04270 */
[-C--:B-1----:R-:W-:Y:S01]  /*3920*/  FMUL R11, R32, R19.reuse ;  /* 0x00000013200b7220 */ /* 0x082fe20000400000 */
[C---:B------:R-:W-:Y:S01]  /*3930*/  ISETP.GT.AND P5, PT, R6.reuse, 0x18, PT ;  /* 0x000000180600780c */ /* 0x040fe20003fa4270 */
[----:B------:R-:W-:Y:S01]  /*3940*/  @P4 STG.E desc[UR36][R8.64+0x24], R31 ;  /* 0x0000241f08004986 */ /* 0x000fe2000c101924 */
[----:B------:R-:W-:Y:S01]  /*3950*/  ISETP.GT.AND P4, PT, R6, 0x19, PT ;  /* 0x000000190600780c */ /* 0x000fe20003f84270 */
[----:B------:R-:W-:-:S02]  /*3960*/  FMUL R55, R55, R19 ;  /* 0x0000001337377220 */ /* 0x000fc40000400000 */
[----:B------:R1:W-:Y:S01]  /*3970*/  @P2 STG.E desc[UR36][R4.64+0x40], R11 ;  /* 0x0000400b04002986 */ /* 0x0003e2000c101924 */
[----:B------:R-:W-:-:S03]  /*3980*/  ISETP.GT.AND P2, PT, R3, RZ, P5 ;  /* 0x000000ff0300720c */ /* 0x000fc60002f44270 */
[----:B------:R-:W-:Y:S01]  /*3990*/  @P1 STG.E desc[UR36][R4.64+0x44], R33 ;  /* 0x0000442104001986 */ /* 0x000fe2000c101924 */
[C---:B------:R-:W-:Y:S01]  /*39a0*/  ISETP.GT.AND P1, PT, R3.reuse, RZ, P4 ;  /* 0x000000ff0300720c */ /* 0x040fe20002724270 */
[----:B0-----:R-:W-:Y:S01]  /*39b0*/  FMUL R7, R34, R19 ;  /* 0x0000001322077220 */ /* 0x001fe20000400000 */
[----:B------:R-:W-:-:S04]  /*39c0*/  ISETP.GT.AND P4, PT, R3, 0x8, P4 ;  /* 0x000000080300780c */ /* 0x000fc80002784270 */
[----:B------:R0:W-:Y:S01]  /*39d0*/  @P0 STG.E desc[UR36][R8.64+0x40], R7 ;  /* 0x0000400708000986 */ /* 0x0001e2000c101924 */
[----:B-1----:R-:W-:Y:S01]  /*39e0*/  FMUL R11, R36, R19 ;  /* 0x00000013240b7220 */ /* 0x002fe20000400000 */
[----:B------:R-:W-:Y:S02]  /*39f0*/  ISETP.GT.AND P0, PT, R3, 0x8, P5 ;  /* 0x000000080300780c */ /* 0x000fe40002f04270 */
[----:B------:R-:W-:Y:S01]  /*3a00*/  @P3 STG.E desc[UR36][R8.64+0x44], R35 ;  /* 0x0000442308003986 */ /* 0x000fe2000c101924 */
[----:B------:R-:W-:-:S03]  /*3a10*/  ISETP.GT.AND P5, PT, R6, 0x20, PT ;  /* 0x000000200600780c */ /* 0x000fc60003fa4270 */
[----:B------:R1:W-:Y:S01]  /*3a20*/  @P2 STG.E desc[UR36][R4.64+0x60], R11 ;  /* 0x0000600b04002986 */ /* 0x0003e2000c101924 */
[----:B------:R-:W-:Y:S02]  /*3a30*/  ISETP.GT.AND P2, PT, R6, 0x21, PT ;  /* 0x000000210600780c */ /* 0x000fe40003f44270 */
[C---:B------:R-:W-:Y:S01]  /*3a40*/  ISETP.GT.AND P3, PT, R3.reuse, RZ, P5 ;  /* 0x000000ff0300720c */ /* 0x040fe20002f64270 */
[----:B------:R-:W-:Y:S01]  /*3a50*/  @P1 STG.E desc[UR36][R4.64+0x64], R37 ;  /* 0x0000642504001986 */ /* 0x000fe2000c101924 */
[C---:B------:R-:W-:Y:S01]  /*3a60*/  ISETP.GT.AND P1, PT, R3.reuse, RZ, P2 ;  /* 0x000000ff0300720c */ /* 0x040fe20001724270 */
[----:B0-----:R-:W-:Y:S01]  /*3a70*/  FMUL R7, R38, R19 ;  /* 0x0000001326077220 */ /* 0x001fe20000400000 */
[----:B------:R-:W-:-:S04]  /*3a80*/  ISETP.GT.AND P2, PT, R3, 0x8, P2 ;  /* 0x000000080300780c */ /* 0x000fc80001744270 */
[----:B------:R0:W-:Y:S01]  /*3a90*/  @P0 STG.E desc[UR36][R8.64+0x60], R7 ;  /* 0x0000600708000986 */ /* 0x0001e2000c101924 */
[----:B-1----:R-:W-:Y:S01]  /*3aa0*/  FMUL R11, R40, R19 ;  /* 0x00000013280b7220 */ /* 0x002fe20000400000 */
[----:B------:R-:W-:Y:S02]  /*3ab0*/  ISETP.GT.AND P0, PT, R3, 0x8, P5 ;  /* 0x000000080300780c */ /* 0x000fe40002f04270 */
[----:B------:R-:W-:Y:S04]  /*3ac0*/  @P4 STG.E desc[UR36][R8.64+0x64], R39 ;  /* 0x0000642708004986 */ /* 0x000fe8000c101924 */
[----:B------:R1:W-:Y:S01]  /*3ad0*/  @P3 STG.E desc[UR36][R4.64+0x80], R11 ;  /* 0x0000800b04003986 */ /* 0x0003e2000c101924 */
[----:B------:R-:W-:-:S03]  /*3ae0*/  ISETP.GT.AND P3, PT, R6, 0x28, PT ;  /* 0x000000280600780c */ /* 0x000fc60003f64270 */
[----:B------:R-:W-:Y:S01]  /*3af0*/  @P1 STG.E desc[UR36][R4.64+0x84], R41 ;  /* 0x0000842904001986 */ /* 0x000fe2000c101924 */
[----:B------:R-:W-:Y:S01]  /*3b00*/  ISETP.GT.AND P1, PT, R6, 0x29, PT ;  /* 0x000000290600780c */ /* 0x000fe20003f24270 */
[-C--:B0-----:R-:W-:Y:S01]  /*3b10*/  FMUL R7, R42, R19.reuse ;  /* 0x000000132a077220 */ /* 0x081fe20000400000 */
[C---:B------:R-:W-:Y:S02]  /*3b20*/  ISETP.GT.AND P5, PT, R3.reuse, RZ, P3 ;  /* 0x000000ff0300720c */ /* 0x040fe40001fa4270 */
[C---:B------:R-:W-:Y:S02]  /*3b30*/  ISETP.GT.AND P4, PT, R3.reuse, RZ, P1 ;  /* 0x000000ff0300720c */ /* 0x040fe40000f84270 */
[----:B------:R0:W-:Y:S01]  /*3b40*/  @P0 STG.E desc[UR36][R8.64+0x80], R7 ;  /* 0x0000800708000986 */ /* 0x0001e2000c101924 */
[----:B-1----:R-:W-:Y:S01]  /*3b50*/  FMUL R11, R44, R19 ;  /* 0x000000132c0b7220 */ /* 0x002fe20000400000 */
[----:B------:R-:W-:Y:S02]  /*3b60*/  ISETP.GT.AND P3, PT, R3, 0x8, P3 ;  /* 0x000000080300780c */ /* 0x000fe40001f64270 */
[----:B------:R-:W-:Y:S01]  /*3b70*/  @P2 STG.E desc[UR36][R8.64+0x84], R43 ;  /* 0x0000842b08002986 */ /* 0x000fe2000c101924 */
[----:B------:R-:W-:-:S02]  /*3b80*/  ISETP.GT.AND P0, PT, R6, 0x30, PT ;  /* 0x000000300600780c */ /* 0x000fc40003f04270 */
[C---:B------:R-:W-:Y:S02]  /*3b90*/  ISETP.GT.AND P1, PT, R3.reuse, 0x8, P1 ;  /* 0x000000080300780c */ /* 0x040fe40000f24270 */
[----:B------:R-:W-:Y:S01]  /*3ba0*/  ISETP.GT.AND P2, PT, R6, 0x31, PT ;  /* 0x000000310600780c */ /* 0x000fe20003f44270 */
[----:B------:R1:W-:Y:S01]  /*3bb0*/  @P5 STG.E desc[UR36][R4.64+0xa0], R11 ;  /* 0x0000a00b04005986 */ /* 0x0003e2000c101924 */
[C---:B------:R-:W-:Y:S01]  /*3bc0*/  ISETP.GT.AND P5, PT, R3.reuse, RZ, P0 ;  /* 0x000000ff0300720c */ /* 0x040fe200007a4270 */
[-C--:B0-----:R-:W-:Y:S01]  /*3bd0*/  FMUL R7, R46, R19.reuse ;  /* 0x000000132e077220 */ /* 0x081fe20000400000 */
[C---:B------:R-:W-:Y:S01]  /*3be0*/  ISETP.GT.AND P0, PT, R3.reuse, 0x8, P0 ;  /* 0x000000080300780c */ /* 0x040fe20000704270 */
[----:B------:R-:W-:Y:S01]  /*3bf0*/  @P4 STG.E desc[UR36][R4.64+0xa4], R45 ;  /* 0x0000a42d04004986 */ /* 0x000fe2000c101924 */
[C---:B------:R-:W-:Y:S02]  /*3c00*/  ISETP.GT.AND P4, PT, R3.reuse, RZ, P2 ;  /* 0x000000ff0300720c */ /* 0x040fe40001784270 */
[----:B------:R-:W-:Y:S01]  /*3c10*/  ISETP.GT.AND P2, PT, R3, 0x8, P2 ;  /* 0x000000080300780c */ /* 0x000fe20001744270 */
[----:B------:R0:W-:Y:S01]  /*3c20*/  @P3 STG.E desc[UR36][R8.64+0xa0], R7 ;  /* 0x0000a00708003986 */ /* 0x0001e2000c101924 */
[----:B------:R-:W-:Y:S01]  /*3c30*/  ISETP.GT.AND P3, PT, R6, 0x39, PT ;  /* 0x000000390600780c */ /* 0x000fe20003f64270 */
[----:B-1----:R-:W-:-:S02]  /*3c40*/  FMUL R11, R48, R19 ;  /* 0x00000013300b7220 */ /* 0x002fc40000400000 */
[----:B------:R-:W-:Y:S01]  /*3c50*/  @P1 STG.E desc[UR36][R8.64+0xa4], R47 ;  /* 0x0000a42f08001986 */ /* 0x000fe2000c101924 */
[----:B------:R-:W-:-:S03]  /*3c60*/  ISETP.GT.AND P1, PT, R6, 0x38, PT ;  /* 0x000000380600780c */ /* 0x000fc60003f24270 */
[----:B------:R-:W-:Y:S01]  /*3c70*/  @P0 IMAD.MOV.U32 R6, RZ, RZ, R8 ;  /* 0x000000ffff060224 */ /* 0x000fe200078e0008 */
[----:B------:R1:W-:Y:S01]  /*3c80*/  @P5 STG.E desc[UR36][R4.64+0xc0], R11 ;  /* 0x0000c00b04005986 */ /* 0x0003e2000c101924 */
[C---:B------:R-:W-:Y:S02]  /*3c90*/  ISETP.GT.AND P5, PT, R3.reuse, RZ, P3 ;  /* 0x000000ff0300720c */ /* 0x040fe40001fa4270 */
[C---:B------:R-:W-:Y:S01]  /*3ca0*/  ISETP.GT.AND P3, PT, R3.reuse, 0x8, P3 ;  /* 0x000000080300780c */ /* 0x040fe20001f64270 */
[----:B------:R-:W-:Y:S01]  /*3cb0*/  @P4 STG.E desc[UR36][R4.64+0xc4], R49 ;  /* 0x0000c43104004986 */ /* 0x000fe2000c101924 */
[C---:B------:R-:W-:Y:S01]  /*3cc0*/  ISETP.GT.AND P4, PT, R3.reuse, RZ, P1 ;  /* 0x000000ff0300720c */ /* 0x040fe20000f84270 */
[----:B0-----:R-:W-:Y:S01]  /*3cd0*/  @P0 IMAD.MOV.U32 R7, RZ, RZ, R9 ;  /* 0x000000ffff070224 */ /* 0x001fe200078e0009 */
[----:B------:R-:W-:Y:S01]  /*3ce0*/  ISETP.GT.AND P1, PT, R3, 0x8, P1 ;  /* 0x000000080300780c */ /* 0x000fe20000f24270 */
[-C--:B------:R-:W-:Y:S01]  /*3cf0*/  FMUL R3, R50, R19.reuse ;  /* 0x0000001332037220 */ /* 0x080fe20000400000 */
[----:B-1----:R-:W-:-:S04]  /*3d00*/  FMUL R11, R52, R19 ;  /* 0x00000013340b7220 */ /* 0x002fc80000400000 */
[----:B------:R0:W-:Y:S02]  /*3d10*/  @P0 STG.E desc[UR36][R6.64+0xc0], R3 ;  /* 0x0000c00306000986 */ /* 0x0001e4000c101924 */
[----:B0-----:R-:W-:Y:S02]  /*3d20*/  @P2 IMAD.MOV.U32 R6, RZ, RZ, R8 ;  /* 0x000000ffff062224 */ /* 0x001fe400078e0008 */
[----:B------:R-:W-:-:S05]  /*3d30*/  @P2 IMAD.MOV.U32 R7, RZ, RZ, R9 ;  /* 0x000000ffff072224 */ /* 0x000fca00078e0009 */
[----:B------:R-:W-:Y:S04]  /*3d40*/  @P2 STG.E desc[UR36][R6.64+0xc4], R51 ;  /* 0x0000c43306002986 */ /* 0x000fe8000c101924 */
[----:B------:R-:W-:Y:S04]  /*3d50*/  @P4 STG.E desc[UR36][R4.64+0xe0], R11 ;  /* 0x0000e00b04004986 */ /* 0x000fe8000c101924 */
[----:B------:R0:W-:Y:S02]  /*3d60*/  @P5 STG.E desc[UR36][R4.64+0xe4], R53 ;  /* 0x0000e43504005986 */ /* 0x0001e4000c101924 */
[----:B0-----:R-:W-:-:S02]  /*3d70*/  @P1 IMAD.MOV.U32 R4, RZ, RZ, R8 ;  /* 0x000000ffff041224 */ /* 0x001fc400078e0008 */
[----:B------:R-:W-:-:S05]  /*3d80*/  @P1 IMAD.MOV.U32 R5, RZ, RZ, R9 ;  /* 0x000000ffff051224 */ /* 0x000fca00078e0009 */
[----:B------:R0:W-:Y:S04]  /*3d90*/  @P1 STG.E desc[UR36][R4.64+0xe0], R13 ;  /* 0x0000e00d04001986 */ /* 0x0001e8000c101924 */
[----:B------:R0:W-:Y:S02]  /*3da0*/  @P3 STG.E desc[UR36][R8.64+0xe4], R55 ;  /* 0x0000e43708003986 */ /* 0x0001e4000c101924 */
.L_x_90:
[----:B------:R-:W-:Y:S05]  /*3db0*/  BSYNC B0 ;  /* 0x0000000000007941 */ /* 0x000fea0003800000 */
.L_x_28:
[----:B------:R-:W-:Y:S01]  /*3dc0*/  IADD3 R16, P0, R16, UR38, RZ ;  /* 0x0000002610107c10 */ /* 0x000fe2000ff1e0ff */
[----:B------:R-:W-:Y:S01]  /*3dd0*/  ULDC.64 UR4, c[0x0][0x650] ;  /* 0x0001940000047ab9 */ /* 0x000fe20000000a00 */
[----:B------:R-:W-:Y:S01]  /*3de0*/  PRMT R3, RZ, 0x7610, R3 ;  /* 0x00007610ff037816 */ /* 0x000fe20000000003 */
[----:B------:R-:W-:Y:S01]  /*3df0*/  IMAD.MOV.U32 R68, RZ, RZ, -0x1 ;  /* 0xffffffffff447424 */ /* 0x000fe200078e00ff */
[----:B------:R-:W-:Y:S01]  /*3e00*/  IADD3.X R17, R17, UR41, RZ, P0, !PT ;  /* 0x0000002911117c10 */ /* 0x000fe200087fe4ff */
[----:B------:R-:W-:Y:S01]  /*3e10*/  IMAD.MOV.U32 R67, RZ, RZ, -0x1 ;  /* 0xffffffffff437424 */ /* 0x000fe200078e00ff */
[----:B------:R-:W-:-:S04]  /*3e20*/  ISETP.GE.U32.AND P0, PT, R16, UR4, PT ;  /* 0x0000000410007c0c */ /* 0x000fc8000bf06070 */
[----:B------:R-:W-:-:S13]  /*3e30*/  ISETP.GE.U32.AND.EX P0, PT, R17, UR5, PT, P0 ;  /* 0x0000000511007c0c */ /* 0x000fda000bf06100 */
[----:B------:R-:W-:Y:S05]  /*3e40*/  @P0 BRA `(.L_x_91) ;  /* 0x00000004004c0947 */ /* 0x000fea0003800000 */
[----:B0-----:R-:W0:Y:S01]  /*3e50*/  LDC.64 R10, c[0x0][0x628] ;  /* 0x00018a00ff0a7b82 */ /* 0x001e220000000a00 */
[----:B--23--:R-:W2:Y:S01]  /*3e60*/  S2R R12, SR_CTAID.X ;  /* 0x00000000000c7919 */ /* 0x00cea20000002500 */
[----:B-1--4-:R-:W-:Y:S02]  /*3e70*/  IMAD.MOV.U32 R8, RZ, RZ, R16 ;  /* 0x000000ffff087224 */ /* 0x012fe400078e0010 */
[----:B------:R-:W-:Y:S01]  /*3e80*/  IMAD.MOV.U32 R9, RZ, RZ, R17 ;  /* 0x000000ffff097224 */ /* 0x000fe200078e0011 */
[----:B------:R-:W1:Y:S03]  /*3e90*/  S2R R20, SR_CTAID.Y ;  /* 0x0000000000147919 */ /* 0x000e660000002600 */
[----:B------:R-:W3:Y:S08]  /*3ea0*/  LDC R0, c[0x0][0x630] ;  /* 0x00018c00ff007b82 */ /* 0x000ef00000000800 */
[----:B------:R-:W4:Y:S01]  /*3eb0*/  LDC.64 R14, c[0x0][0x620] ;  /* 0x00018800ff0e7b82 */ /* 0x000f220000000a00 */
[----:B0-----:R-:W-:-:S04]  /*3ec0*/  ISETP.NE.U32.AND P0, PT, R10, RZ, PT ;  /* 0x000000ff0a00720c */ /* 0x001fc80003f05070 */
[----:B------:R-:W-:-:S13]  /*3ed0*/  ISETP.NE.AND.EX P0, PT, R11, RZ, PT, P0 ;  /* 0x000000ff0b00720c */ /* 0x000fda0003f05300 */
[----:B-1234-:R-:W-:Y:S05]  /*3ee0*/  @!P0 BRA `(.L_x_92) ;  /* 0x0000000000288947 */ /* 0x01efea0003800000 */
        /* <DEDUP_REMOVED lines=10> */
.L_x_92:
[-CC-:B------:R-:W-:Y:S01]  /*3f90*/  SHF.R.U64 R67, R8, R0.reuse, R9.reuse ;  /* 0x0000000008437219 */ /* 0x180fe20000001209 */
[----:B------:R-:W0:Y:S01]  /*3fa0*/  LDC.64 R26, c[0x0][0x640] ;  /* 0x00019000ff1a7b82 */ /* 0x000e220000000a00 */
[----:B------:R-:W-:Y:S01]  /*3fb0*/  SHF.R.U32.HI R0, RZ, R0, R9 ;  /* 0x00000000ff007219 */ /* 0x000fe20000011609 */
[----:B------:R-:W-:Y:S01]  /*3fc0*/  ULDC UR4, c[0x0][0x150] ;  /* 0x0000540000047ab9 */ /* 0x000fe20000000800 */
[----:B------:R-:W-:Y:S02]  /*3fd0*/  IADD3 R3, P0, RZ, -R67, RZ ;  /* 0x80000043ff037210 */ /* 0x000fe40007f1e0ff */
[----:B------:R-:W-:-:S03]  /*3fe0*/  I2FP.F32.U32 R7, R12 ;  /* 0x0000000c00077245 */ /* 0x000fc60000201000 */
[----:B------:R-:W1:Y:S01]  /*3ff0*/  LDC R6, c[0x0][0x618] ;  /* 0x00018600ff067b82 */ /* 0x000e620000000800 */
[----:B------:R-:W-:Y:S02]  /*4000*/  IMAD.X R5, RZ, RZ, ~R0, P0 ;  /* 0x000000ffff057224 */ /* 0x000fe400000e0e00 */
[----:B------:R-:W-:Y:S01]  /*4010*/  FMUL R7, R7, UR4 ;  /* 0x0000000407077c20 */ /* 0x000fe20008400000 */
[----:B------:R-:W-:Y:S01]  /*4020*/  ULDC UR4, c[0x0][0x154] ;  /* 0x0000550000047ab9 */ /* 0x000fe20000000800 */
[-C--:B------:R-:W-:Y:S02]  /*4030*/  IMAD R0, R5, R14.reuse, RZ ;  /* 0x0000000e05007224 */ /* 0x080fe400078e02ff */
[C---:B------:R-:W-:Y:S01]  /*4040*/  IMAD.WIDE.U32 R4, R3.reuse, R14, R16 ;  /* 0x0000000e03047225 */ /* 0x040fe200078e0010 */
[----:B------:R-:W2:Y:S01]  /*4050*/  LDC R8, c[0x0][0x608] ;  /* 0x00018200ff087b82 */ /* 0x000ea20000000800 */
[----:B------:R-:W3:Y:S02]  /*4060*/  F2I.U32.TRUNC.NTZ R7, R7 ;  /* 0x0000000700077305 */ /* 0x000ee4000020f000 */
[----:B------:R-:W-:Y:S01]  /*4070*/  IMAD R3, R3, R15, R0 ;  /* 0x0000000f03037224 */ /* 0x000fe200078e0200 */
[----:B------:R-:W-:-:S03]  /*4080*/  I2FP.F32.U32 R0, R20 ;  /* 0x0000001400007245 */ /* 0x000fc60000201000 */
[----:B------:R-:W-:Y:S01]  /*4090*/  IMAD.IADD R3, R5, 0x1, R3 ;  /* 0x0000000105037824 */ /* 0x000fe200078e0203 */
[----:B------:R-:W4:Y:S01]  /*40a0*/  LDC R11, c[0x0][0x658] ;  /* 0x00019600ff0b7b82 */ /* 0x000f220000000800 */
[----:B0-----:R-:W-:-:S04]  /*40b0*/  ISETP.NE.U32.AND P0, PT, R26, RZ, PT ;  /* 0x000000ff1a00720c */ /* 0x001fc80003f05070 */
[----:B------:R-:W-:-:S03]  /*40c0*/  ISETP.NE.AND.EX P0, PT, R27, RZ, PT, P0 ;  /* 0x000000ff1b00720c */ /* 0x000fc60003f05300 */
[----:B------:R-:W0:Y:S01]  /*40d0*/  LDC R9, c[0x0][0x144] ;  /* 0x00005100ff097b82 */ /* 0x000e220000000800 */
[-C--:B-1----:R-:W-:Y:S01]  /*40e0*/  SHF.R.U64 R10, R4, R6.reuse, R3 ;  /* 0x00000006040a7219 */ /* 0x082fe20000001203 */
[----:B---3--:R-:W-:Y:S01]  /*40f0*/  IMAD.MOV R7, RZ, RZ, -R7 ;  /* 0x000000ffff077224 */ /* 0x008fe200078e0a07 */
[----:B------:R-:W-:Y:S01]  /*4100*/  SHF.R.U32.HI R3, RZ, R6, R3 ;  /* 0x00000006ff037219 */ /* 0x000fe20000011603 */
[----:B------:R-:W-:-:S04]  /*4110*/  FMUL R6, R0, UR4 ;  /* 0x0000000400067c20 */ /* 0x000fc80008400000 */
[----:B------:R-:W1:Y:S01]  /*4120*/  LDC R21, c[0x0][0x148] ;  /* 0x00005200ff157b82 */ /* 0x000e620000000800 */
[----:B------:R3:W0:Y:S01]  /*4130*/  F2I.U32.TRUNC.NTZ R14, R6 ;  /* 0x00000006000e7305 */ /* 0x000622000020f000 */
[-CC-:B--2---:R-:W-:Y:S02]  /*4140*/  SHF.R.U64 R13, R10, R8.reuse, R3.reuse ;  /* 0x000000080a0d7219 */ /* 0x184fe40000001203 */
[----:B------:R-:W-:-:S04]  /*4150*/  SHF.R.U32.HI R0, RZ, R8, R3 ;  /* 0x00000008ff007219 */ /* 0x000fc80000011603 */
[----:B------:R-:W2:Y:S01]  /*4160*/  LDC R24, c[0x0][0x648] ;  /* 0x00019200ff187b82 */ /* 0x000ea20000000800 */
[-CC-:B----4-:R-:W-:Y:S02]  /*4170*/  SHF.R.U64 R15, R13, R11.reuse, R0.reuse ;  /* 0x0000000b0d0f7219 */ /* 0x190fe40000001200 */
[----:B------:R-:W-:-:S03]  /*4180*/  SHF.R.U32.HI R5, RZ, R11, R0 ;  /* 0x0000000bff057219 */ /* 0x000fc60000011600 */
[----:B------:R-:W-:Y:S02]  /*4190*/  IMAD.MOV.U32 R4, RZ, RZ, R15 ;  /* 0x000000ffff047224 */ /* 0x000fe400078e000f */
[----:B------:R-:W4:Y:S01]  /*41a0*/  LDC R28, c[0x0][0x638] ;  /* 0x00018e00ff1c7b82 */ /* 0x000f220000000800 */
[----:B0-----:R-:W-:-:S07]  /*41b0*/  IMAD R25, R9, R7, R12 ;  /* 0x0000000709197224 */ /* 0x001fce00078e020c */
[----:B------:R-:W0:Y:S08]  /*41c0*/  LDC R29, c[0x0][0x610] ;  /* 0x00018400ff1d7b82 */ /* 0x000e300000000800 */
[----:B------:R-:W0:Y:S01]  /*41d0*/  LDC R30, c[0x0][0x600] ;  /* 0x00018000ff1e7b82 */ /* 0x000e220000000800 */
[----:B-123--:R-:W-:Y:S05]  /*41e0*/  @!P0 BRA `(.L_x_93) ;  /* 0x0000000000288947 */ /* 0x00efea0003800000 */
        /* <DEDUP_REMOVED lines=10> */
.L_x_93:
[----:B------:R-:W-:Y:S01]  /*4290*/  ISETP.NE.AND P0, PT, R2, 0x1, PT ;  /* 0x000000010200780c */ /* 0x000fe20003f05270 */
[----:B------:R-:W-:Y:S01]  /*42a0*/  IMAD.MOV R14, RZ, RZ, -R14 ;  /* 0x000000ffff0e7224 */ /* 0x000fe200078e0a0e */
[----:B------:R-:W-:Y:S02]  /*42b0*/  SHF.R.U64 R3, R4, R24, R5 ;  /* 0x0000001804037219 */ /* 0x000fe40000001205 */
[----:B------:R-:W-:Y:S02]  /*42c0*/  LOP3.LUT R0, R13, R64, RZ, 0xc0, !PT ;  /* 0x000000400d007212 */ /* 0x000fe400078ec0ff */
[----:B------:R-:W-:Y:S01]  /*42d0*/  LOP3.LUT R10, R10, R63, RZ, 0xc0, !PT ;  /* 0x0000003f0a0a7212 */ /* 0x000fe200078ec0ff */
[----:B------:R-:W-:Y:S02]  /*42e0*/  IMAD.MOV R4, RZ, RZ, -R3 ;  /* 0x000000ffff047224 */ /* 0x000fe400078e0a03 */
[----:B------:R-:W-:Y:S02]  /*42f0*/  IMAD R0, R59, R3, R0 ;  /* 0x000000033b007224 */ /* 0x000fe400078e0200 */
[----:B----4-:R-:W-:-:S02]  /*4300*/  IMAD R3, R4, R28, R15 ;  /* 0x0000001c04037224 */ /* 0x010fc400078e020f */
[----:B------:R-:W-:Y:S02]  /*4310*/  @P0 IMAD R25, R21, R14, R20 ;  /* 0x0000000e15190224 */ /* 0x000fe400078e0214 */
[----:B0-----:R-:W-:Y:S02]  /*4320*/  IMAD R5, R3, R30, R10 ;  /* 0x0000001e03057224 */ /* 0x001fe400078e020a */
[----:B------:R-:W-:Y:S02]  /*4330*/  IMAD R0, R0, R29, R25 ;  /* 0x0000001d00007224 */ /* 0x000fe400078e0219 */
[----:B------:R-:W-:-:S03]  /*4340*/  IMAD.MOV.U32 R4, RZ, RZ, 0x1 ;  /* 0x00000001ff047424 */ /* 0x000fc600078e00ff */
[----:B------:R-:W-:Y:S02]  /*4350*/  SEL R68, R5, R0, !P0 ;  /* 0x0000000005447207 */ /* 0x000fe40004000000 */
[----:B------:R-:W-:Y:S02]  /*4360*/  PRMT R3, R4, 0x7610, R3 ;  /* 0x0000761004037816 */ /* 0x000fe40000000003 */
[----:B------:R-:W-:-:S07]  /*4370*/  SEL R0, R0, R5, !P0 ;  /* 0x0000000500007207 */ /* 0x000fce0004000000 */
.L_x_91:
[----:B------:R-:W-:Y:S01]  /*4380*/  LOP3.LUT P0, RZ, R3, 0xff, RZ, 0xc0, !PT ;  /* 0x000000ff03ff7812 */ /* 0x000fe2000780c0ff */
[----:B------:R-:W-:Y:S01]  /*4390*/  UIMAD.WIDE.U32 UR4, UR42, -0x33333333, URZ ;  /* 0xcccccccd2a0478a5 */ /* 0x000fe2000f8e003f */
[----:B------:R-:W-:-:S03]  /*43a0*/  IMAD.MOV.U32 R69, RZ, RZ, R0 ;  /* 0x000000ffff457224 */ /* 0x000fc600078e0000 */
[----:B------:R-:W-:-:S04]  /*43b0*/  USHF.R.U32.HI UR4, URZ, 0x2, UR5 ;  /* 0x000000023f047899 */ /* 0x000fc80008011605 */
[----:B------:R-:W-:-:S04]  /*43c0*/  UIMAD UR42, UR4, -0x5, UR42 ;  /* 0xfffffffb042a78a4 */ /* 0x000fc8000f8e022a */
[----:B------:R-:W-:Y:S08]  /*43d0*/  @P0 BRA `(.L_x_94) ;  /* 0xffffffcc00800947 */ /* 0x000ff0000383ffff */
[----:B------:R-:W-:Y:S05]  /*43e0*/  EXIT ;  /* 0x000000000000794d */ /* 0x000fea0003800000 */
.L_x_3:
        /* <DEDUP_REMOVED lines=26> */
.L_x_96:
[--C-:B------:R-:W-:Y:S01]  /*4590*/  SHF.R.U64 R14, R12, R20, R13.reuse ;  /* 0x000000140c0e7219 */ /* 0x100fe2000000120d */
[----:B------:R-:W0:Y:S01]  /*45a0*/  LDC R24, c[0x0][0x618] ;  /* 0x00018600ff187b82 */ /* 0x000e220000000800 */
[----:B------:R-:W-:Y:S01]  /*45b0*/  I2FP.F32.U32 R8, R6 ;  /* 0x0000000600087245 */ /* 0x000fe20000201000 */
[----:B------:R-:W-:Y:S01]  /*45c0*/  ULDC UR4, c[0x0][0x150] ;  /* 0x0000540000047ab9 */ /* 0x000fe20000000800 */
[----:B------:R-:W-:Y:S02]  /*45d0*/  SHF.R.U32.HI R7, RZ, R20, R13 ;  /* 0x00000014ff077219 */ /* 0x000fe4000001160d */
[----:B------:R-:W-:Y:S01]  /*45e0*/  IADD3 R11, P0, RZ, -R14, RZ ;  /* 0x8000000eff0b7210 */ /* 0x000fe20007f1e0ff */
[----:B------:R-:W-:Y:S01]  /*45f0*/  FMUL R13, R8, UR4 ;  /* 0x00000004080d7c20 */ /* 0x000fe20008400000 */
[----:B------:R-:W-:Y:S01]  /*4600*/  ULDC UR4, c[0x0][0x154] ;  /* 0x0000550000047ab9 */ /* 0x000fe20000000800 */
[----:B------:R-:W1:Y:S02]  /*4610*/  LDC.64 R26, c[0x0][0x640] ;  /* 0x00019000ff1a7b82 */ /* 0x000e640000000a00 */
[----:B------:R-:W-:-:S02]  /*4620*/  IMAD.X R7, RZ, RZ, ~R7, P0 ;  /* 0x000000ffff077224 */ /* 0x000fc400000e0e07 */
[----:B------:R-:W2:Y:S01]  /*4630*/  F2I.U32.TRUNC.NTZ R13, R13 ;  /* 0x0000000d000d7305 */ /* 0x000ea2000020f000 */
[----:B------:R-:W-:-:S03]  /*4640*/  IMAD.WIDE.U32 R8, R11, R22, R16 ;  /* 0x000000160b087225 */ /* 0x000fc600078e0010 */
[----:B------:R-:W3:Y:S01]  /*4650*/  LDC R15, c[0x0][0x144] ;  /* 0x00005100ff0f7b82 */ /* 0x000ee20000000800 */
[----:B------:R-:W-:-:S04]  /*4660*/  IMAD R10, R7, R22, RZ ;  /* 0x00000016070a7224 */ /* 0x000fc800078e02ff */
[----:B------:R-:W-:Y:S02]  /*4670*/  IMAD R7, R11, R23, R10 ;  /* 0x000000170b077224 */ /* 0x000fe400078e020a */
[----:B------:R-:W-:Y:S01]  /*4680*/  IMAD.MOV.U32 R10, RZ, RZ, -0x1 ;  /* 0xffffffffff0a7424 */ /* 0x000fe200078e00ff */
[----:B------:R-:W4:Y:S01]  /*4690*/  LDC R20, c[0x0][0x608] ;  /* 0x00018200ff147b82 */ /* 0x000f220000000800 */
[----:B------:R-:W-:Y:S01]  /*46a0*/  IMAD.IADD R7, R9, 0x1, R7 ;  /* 0x0000000109077824 */ /* 0x000fe200078e0207 */
[----:B------:R-:W-:-:S04]  /*46b0*/  I2FP.F32.U32 R9, R5 ;  /* 0x0000000500097245 */ /* 0x000fc80000201000 */
[-C--:B0-----:R-:W-:Y:S01]  /*46c0*/  SHF.R.U64 R12, R8, R24.reuse, R7 ;  /* 0x00000018080c7219 */ /* 0x081fe20000001207 */
[----:B--2---:R-:W-:Y:S01]  /*46d0*/  IMAD.MOV R8, RZ, RZ, -R13 ;  /* 0x000000ffff087224 */ /* 0x004fe200078e0a0d */
[----:B------:R-:W0:Y:S01]  /*46e0*/  LDC R11, c[0x0][0x658] ;  /* 0x00019600ff0b7b82 */ /* 0x000e220000000800 */
[----:B-1----:R-:W-:Y:S01]  /*46f0*/  ISETP.NE.U32.AND P0, PT, R26, RZ, PT ;  /* 0x000000ff1a00720c */ /* 0x002fe20003f05070 */
[----:B------:R-:W-:Y:S01]  /*4700*/  FMUL R9, R9, UR4 ;  /* 0x0000000409097c20 */ /* 0x000fe20008400000 */
[----:B------:R-:W-:Y:S02]  /*4710*/  SHF.R.U32.HI R7, RZ, R24, R7 ;  /* 0x00000018ff077219 */ /* 0x000fe40000011607 */
[----:B------:R-:W-:-:S03]  /*4720*/  ISETP.NE.AND.EX P0, PT, R27, RZ, PT, P0 ;  /* 0x000000ff1b00720c */ /* 0x000fc60003f05300 */
[----:B------:R-:W1:Y:S01]  /*4730*/  LDC R22, c[0x0][0x148] ;  /* 0x00005200ff167b82 */ /* 0x000e620000000800 */
[----:B---3--:R-:W-:Y:S02]  /*4740*/  IMAD R23, R15, R8, R6 ;  /* 0x000000080f177224 */ /* 0x008fe400078e0206 */
[----:B------:R-:W-:-:S05]  /*4750*/  IMAD.MOV.U32 R8, RZ, RZ, 0x1 ;  /* 0x00000001ff087424 */ /* 0x000fca00078e00ff */
[----:B------:R-:W2:Y:S01]  /*4760*/  LDC R21, c[0x0][0x600] ;  /* 0x00018000ff157b82 */ /* 0x000ea20000000800 */
[-CC-:B----4-:R-:W-:Y:S02]  /*4770*/  SHF.R.U64 R15, R12, R20.reuse, R7.reuse ;  /* 0x000000140c0f7219 */ /* 0x190fe40000001207 */
[----:B------:R-:W-:Y:S02]  /*4780*/  SHF.R.U32.HI R6, RZ, R20, R7 ;  /* 0x00000014ff067219 */ /* 0x000fe40000011607 */
[----:B------:R3:W4:Y:S03]  /*4790*/  F2I.U32.TRUNC.NTZ R20, R9 ;  /* 0x0000000900147305 */ /* 0x000726000020f000 */
[----:B------:R-:W1:Y:S01]  /*47a0*/  LDC R25, c[0x0][0x648] ;  /* 0x00019200ff197b82 */ /* 0x000e620000000800 */
[-C--:B0-----:R-:W-:Y:S02]  /*47b0*/  SHF.R.U64 R19, R15, R11.reuse, R6 ;  /* 0x0000000b0f137219 */ /* 0x081fe40000001206 */
[----:B------:R-:W-:-:S02]  /*47c0*/  SHF.L.U32 R10, R10, R11, RZ ;  /* 0x0000000b0a0a7219 */ /* 0x000fc400000006ff */
[-C--:B------:R-:W-:Y:S01]  /*47d0*/  SHF.R.U32.HI R7, RZ, R11.reuse, R6 ;  /* 0x0000000bff077219 */ /* 0x080fe20000011606 */
[----:B------:R-:W-:Y:S01]  /*47e0*/  IMAD.MOV.U32 R6, RZ, RZ, R19 ;  /* 0x000000ffff067224 */ /* 0x000fe200078e0013 */
[----:B------:R-:W-:Y:S01]  /*47f0*/  SHF.L.U32 R24, R8, R11, RZ ;  /* 0x0000000b08187219 */ /* 0x000fe200000006ff */
[----:B------:R-:W0:Y:S01]  /*4800*/  LDC R28, c[0x0][0x638] ;  /* 0x00018e00ff1c7b82 */ /* 0x000e220000000800 */
[----:B------:R-:W-:-:S07]  /*4810*/  LOP3.LUT R30, RZ, R10, RZ, 0x33, !PT ;  /* 0x0000000aff1e7212 */ /* 0x000fce00078e33ff */
[----:B------:R-:W0:Y:S01]  /*4820*/  LDC R29, c[0x0][0x610] ;  /* 0x00018400ff1d7b82 */ /* 0x000e220000000800 */
[----:B---34-:R-:W-:Y:S05]  /*4830*/  @!P0 BRA `(.L_x_97) ;  /* 0x0000000000288947 */ /* 0x018fea0003800000 */
[----:B------:R-:W3:Y:S02]  /*4840*/  LDC R6, c[0x0][0x64c] ;  /* 0x00019300ff067b82 */ /* 0x000ee40000000800 */
[----:B---3--:R-:W-:-:S05]  /*4850*/  IADD3 R11, P0, R19, R6, RZ ;  /* 0x00000006130b7210 */ /* 0x008fca0007f1e0ff */
        /* <DEDUP_REMOVED lines=8> */
.L_x_97:
[----:B------:R-:W-:Y:S01]  /*48e0*/  ISETP.NE.AND P0, PT, R2, 0x1, PT ;  /* 0x000000010200780c */ /* 0x000fe20003f05270 */
[----:B--2---:R-:W-:Y:S01]  /*48f0*/  VIADD R9, R21, 0xffffffff ;  /* 0xffffffff15097836 */ /* 0x004fe20000000000 */
[----:B-1----:R-:W-:Y:S01]  /*4900*/  SHF.R.U64 R7, R6, R25, R7 ;  /* 0x0000001906077219 */ /* 0x002fe20000001207 */
[----:B------:R-:W-:Y:S01]  /*4910*/  IMAD.MOV R20, RZ, RZ, -R20 ;  /* 0x000000ffff147224 */ /* 0x000fe200078e0a14 */
[----:B------:R-:W-:Y:S02]  /*4920*/  LOP3.LUT R6, R15, R30, RZ, 0xc0, !PT ;  /* 0x0000001e0f067212 */ /* 0x000fe400078ec0ff */
[----:B------:R-:W-:Y:S01]  /*4930*/  LOP3.LUT R12, R12, R9, RZ, 0xc0, !PT ;  /* 0x000000090c0c7212 */ /* 0x000fe200078ec0ff */
[----:B------:R-:W-:Y:S02]  /*4940*/  IMAD.MOV R8, RZ, RZ, -R7 ;  /* 0x000000ffff087224 */ /* 0x000fe400078e0a07 */
[----:B------:R-:W-:Y:S02]  /*4950*/  IMAD R6, R24, R7, R6 ;  /* 0x0000000718067224 */ /* 0x000fe400078e0206 */
[----:B------:R-:W-:-:S02]  /*4960*/  IMAD.MOV.U32 R9, RZ, RZ, 0x1 ;  /* 0x00000001ff097424 */ /* 0x000fc400078e00ff */
[----:B------:R-:W-:Y:S02]  /*4970*/  @P0 IMAD R23, R22, R20, R5 ;  /* 0x0000001416170224 */ /* 0x000fe400078e0205 */
[----:B0-----:R-:W-:Y:S02]  /*4980*/  IMAD R5, R8, R28, R19 ;  /* 0x0000001c08057224 */ /* 0x001fe400078e0213 */
[----:B------:R-:W-:Y:S02]  /*4990*/  IMAD R19, R6, R29, R23 ;  /* 0x0000001d06137224 */ /* 0x000fe400078e0217 */
[----:B------:R-:W-:Y:S02]  /*49a0*/  IMAD R6, R5, R21, R12 ;  /* 0x0000001505067224 */ /* 0x000fe400078e020c */
[----:B------:R-:W-:-:S03]  /*49b0*/  IMAD.MOV.U32 R8, RZ, RZ, R14 ;  /* 0x000000ffff087224 */ /* 0x000fc600078e000e */
[----:B------:R-:W-:Y:S02]  /*49c0*/  SEL R20, R6, R19, !P0 ;  /* 0x0000001306147207 */ /* 0x000fe40004000000 */
[----:B------:R-:W-:-:S07]  /*49d0*/  SEL R19, R19, R6, !P0 ;  /* 0x0000000613137207 */ /* 0x000fce0004000000 */
.L_x_95:
[----:B------:R-:W-:-:S08]  /*49e0*/  NOP ;  /* 0x0000000000007918 */ /* 0x000fd00000000000 */
[----:B------:R-:W0:-:S00]  /*49f0*/  USETMAXREG.DEALLOC.CTAPOOL 0x28 ;  /* 0x00000028000079c8 */ /* 0x000e0000080e0500 */
[----:B0-----:R-:W-:-:S13]  /*4a00*/  ISETP.NE.AND P0, PT, R0, RZ, PT ;  /* 0x000000ff0000720c */ /* 0x001fda0003f05270 */
[----:B------:R-:W-:Y:S05]  /*4a10*/  @P0 EXIT ;  /* 0x000000000000094d */ /* 0x000fea0003800000 */
[----:B------:R-:W-:Y:S01]  /*4a20*/  LOP3.LUT P0, RZ, R9, 0xff, RZ, 0xc0, !PT ;  /* 0x000000ff09ff7812 */ /* 0x000fe2000780c0ff */
[----:B------:R-:W-:Y:S02]  /*4a30*/  IMAD.MOV.U32 R0, RZ, RZ, 0x1 ;  /* 0x00000001ff007424 */ /* 0x000fe400078e00ff */
[----:B------:R-:W-:-:S10]  /*4a40*/  IMAD.MOV.U32 R12, RZ, RZ, RZ ;  /* 0x000000ffff0c7224 */ /* 0x000fd400078e00ff */
[----:B------:R-:W-:Y:S05]  /*4a50*/  @!P0 BRA `(.L_x_98) ;  /* 0x0000000c00448947 */ /* 0x000fea0003800000 */
[----:B------:R-:W0:Y:S01]  /*4a60*/  LDC R0, c[0x0][0x28c] ;  /* 0x0000a300ff007b82 */ /* 0x000e220000000800 */
[----:B------:R-:W-:Y:S01]  /*4a70*/  LOP3.LUT P0, RZ, R3, 0x1f, RZ, 0xc0, !PT ;  /* 0x0000001f03ff7812 */ /* 0x000fe2000780c0ff */
[----:B------:R-:W-:Y:S01]  /*4a80*/  ULDC UR5, c[0x0][0x658] ;  /* 0x0001960000057ab9 */ /* 0x000fe20000000800 */
[----:B------:R-:W-:Y:S01]  /*4a90*/  UMOV UR6, 0xffffffff ;  /* 0xffffffff00067882 */ /* 0x000fe20000000000 */
[----:B------:R-:W-:Y:S01]  /*4aa0*/  BSSY B0, `(.L_x_98) ;  /* 0x00000cc000007945 */ /* 0x000fe20003800000 */
[----:B------:R-:W-:Y:S01]  /*4ab0*/  USHF.L.U32 UR6, UR6, UR5, URZ ;  /* 0x0000000506067299 */ /* 0x000fe2000800063f */
[C---:B------:R-:W-:Y:S01]  /*4ac0*/  ISETP.NE.AND P2, PT, R4.reuse, RZ, PT ;  /* 0x000000ff0400720c */ /* 0x040fe20003f45270 */
[----:B------:R-:W-:Y:S01]  /*4ad0*/  IMAD.MOV.U32 R13, RZ, RZ, 0x1 ;  /* 0x00000001ff0d7424 */ /* 0x000fe200078e00ff */
[----:B------:R-:W-:Y:S01]  /*4ae0*/  ISETP.NE.OR P0, PT, R4, RZ, !P0 ;  /* 0x000000ff0400720c */ /* 0x000fe20004705670 */
[----:B------:R-:W-:Y:S01]  /*4af0*/  IMAD.MOV.U32 R12, RZ, RZ, RZ ;  /* 0x000000ffff0c7224 */ /* 0x000fe200078e00ff */
[----:B------:R-:W-:Y:S01]  /*4b00*/  LOP3.LUT R11, R18, 0x2, RZ, 0xfc, !PT ;  /* 0x00000002120b7812 */ /* 0x000fe200078efcff */
[----:B------:R-:W-:Y:S01]  /*4b10*/  ULDC UR4, c[0x0][0x600] ;  /* 0x0001800000047ab9 */ /* 0x000fe20000000800 */
[----:B------:R-:W-:Y:S01]  /*4b20*/  UMOV UR7, 0x1 ;  /* 0x0000000100077882 */ /* 0x000fe20000000000 */
[----:B------:R-:W-:-:S02]  /*4b30*/  UIADD3 UR4, UR4, -0x1, URZ ;  /* 0xffffffff04047890 */ /* 0x000fc4000fffe03f */
[----:B------:R-:W-:Y:S02]  /*4b40*/  USHF.L.U32 UR5, UR7, UR5, URZ ;  /* 0x0000000507057299 */ /* 0x000fe4000800063f */
[----:B------:R-:W-:Y:S01]  /*4b50*/  ULOP3.LUT UR13, URZ, UR6, URZ, 0x33, !UPT ;  /* 0x000000063f0d7292 */ /* 0x000fe2000f8e333f */
[----:B------:R-:W-:Y:S01]  /*4b60*/  ULDC.64 UR22, c[0x0][0x198] ;  /* 0x0000660000167ab9 */ /* 0x000fe20000000a00 */
[----:B0-----:R-:W-:-:S05]  /*4b70*/  VIADD R0, R0, 0x3f ;  /* 0x0000003f00007836 */ /* 0x001fca0000000000 */
[----:B------:R-:W-:-:S04]  /*4b80*/  SHF.R.S32.HI R3, RZ, 0x1f, R0 ;  /* 0x0000001fff037819 */ /* 0x000fc80000011400 */
[----:B------:R-:W-:Y:S01]  /*4b90*/  LEA.HI R3, R3, R0, RZ, 0x6 ;  /* 0x0000000003037211 */ /* 0x000fe200078f30ff */
[----:B------:R-:W-:-:S03]  /*4ba0*/  IMAD.MOV.U32 R0, RZ, RZ, 0x1 ;  /* 0x00000001ff007424 */ /* 0x000fc600078e00ff */
[----:B------:R-:W-:-:S05]  /*4bb0*/  SHF.R.S32.HI R3, RZ, 0x6, R3 ;  /* 0x00000006ff037819 */ /* 0x000fca0000011403 */
[----:B------:R-:W-:-:S07]  /*4bc0*/  VIADD R10, R3, 0x1 ;  /* 0x00000001030a7836 */ /* 0x000fce0000000000 */
.L_x_110:
[----:B------:R-:W-:-:S03]  /*4bd0*/  UMOV UR6, 0xffffffff ;  /* 0xffffffff00067882 */ /* 0x000fc60000000000 */
[----:B------:R-:W-:Y:S05]  /*4be0*/  BRA.DIV UR6, `(.L_x_99) ;  /* 0x0000000e06f07947 */ /* 0x000fea000b800000 */
[----:B------:R-:W-:-:S13]  /*4bf0*/  ELECT P6, URZ, PT ;  /* 0x00000000003f782f */ /* 0x000fda00038c0000 */
.L_x_122:
[----:B------:R-:W0:Y:S01]  /*4c00*/  LDC R4, c[0x0][0x28c] ;  /* 0x0000a300ff047b82 */ /* 0x000e220000000800 */
[----:B------:R-:W-:Y:S01]  /*4c10*/  BSSY B1, `(.L_x_100) ;  /* 0x0000043000017945 */ /* 0x000fe20003800000 */
[----:B0-----:R-:W-:-:S13]  /*4c20*/  ISETP.LT.OR P6, PT, R4, 0x1, !P6 ;  /* 0x000000010400780c */ /* 0x001fda00077c1670 */
[----:B------:R-:W-:Y:S05]  /*4c30*/  @P6 BRA `(.L_x_101) ;  /* 0x0000000400006947 */ /* 0x000fea0003800000 */
[----:B------:R-:W-:Y:S02]  /*4c40*/  IMAD.SHL.U32 R19, R19, 0x80, RZ ;  /* 0x0000008013137824 */ /* 0x000fe400078e00ff */
[----:B------:R-:W-:Y:S02]  /*4c50*/  IMAD.SHL.U32 R20, R20, 0x40, RZ ;  /* 0x0000004014147824 */ /* 0x000fe400078e00ff */
[----:B------:R-:W-:Y:S02]  /*4c60*/  IMAD.MOV.U32 R21, RZ, RZ, RZ ;  /* 0x000000ffff157224 */ /* 0x000fe400078e00ff */
[----:B------:R-:W-:Y:S02]  /*4c70*/  IMAD.MOV.U32 R4, RZ, RZ, R10 ;  /* 0x000000ffff047224 */ /* 0x000fe400078e000a */
[----:B------:R-:W-:Y:S02]  /*4c80*/  IMAD.MOV.U32 R5, RZ, RZ, R0 ;  /* 0x000000ffff057224 */ /* 0x000fe400078e0000 */
[----:B------:R-:W-:-:S07]  /*4c90*/  IMAD.MOV.U32 R6, RZ, RZ, R12 ;  /* 0x000000ffff067224 */ /* 0x000fce00078e000c */
.L_x_105:
[----:B------:R-:W0:Y:S01]  /*4ca0*/  S2R R14, SR_CgaCtaId ;  /* 0x00000000000e7919 */ /* 0x000e220000008800 */
[----:B------:R-:W-:Y:S01]  /*4cb0*/  MOV R7, 0x400 ;  /* 0x0000040000077802 */ /* 0x000fe20000000f00 */
[----:B------:R-:W1:Y:S03]  /*4cc0*/  @!P2 LDC R9, c[0x0][0x500] ;  /* 0x00014000ff09ab82 */ /* 0x000e660000000800 */
[----:B0-----:R-:W-:Y:S02]  /*4cd0*/  LEA R15, R14, R7, 0x18 ;  /* 0x000000070e0f7211 */ /* 0x001fe400078ec0ff */
[----:B------:R-:W-:-:S03]  /*4ce0*/  SHF.L.U32 R7, R5, 0x1f, RZ ;  /* 0x0000001f05077819 */ /* 0x000fc600000006ff */
[----:B------:R-:W-:-:S04]  /*4cf0*/  IMAD R14, R6, 0x8, R15 ;  /* 0x00000008060e7824 */ /* 0x000fc800078e020f */
[----:B------:R-:W0:Y:S02]  /*4d00*/  SYNCS.PHASECHK.TRANS64.TRYWAIT P1, [R14+URZ+0x28], R7 ;  /* 0x000028070e0075a7 */ /* 0x000e24000802017f */
[----:B01----:R-:W-:Y:S05]  /*4d10*/  @!P1 BRA `(.L_x_102) ;  /* 0x0000000c00c49947 */ /* 0x003fea0003800000 */
.L_x_123:
[----:B0-----:R-:W-:Y:S01]  /*4d20*/  PRMT R7, R11, 0x9910, RZ ;  /* 0x000099100b077816 */ /* 0x001fe200000000ff */
[----:B------:R0:W-:Y:S03]  /*4d30*/  @!P2 SYNCS.ARRIVE.TRANS64 RZ, [R14+URZ], R9 ;  /* 0x000000090effa9a7 */ /* 0x0001e6000800003f */
[----:B------:R-:W-:-:S13]  /*4d40*/  ISETP.NE.AND P1, PT, R7, 0x2, PT ;  /* 0x000000020700780c */ /* 0x000fda0003f25270 */
[----:B0-----:R-:W-:Y:S05]  /*4d50*/  @P1 BRA `(.L_x_103) ;  /* 0x0000000000041947 */ /* 0x001fea0003800000 */
[----:B------:R-:W-:Y:S01]  /*4d60*/  BPT.TRAP 0x1 ;  /* 0x000000040000795c */ /* 0x000fe20000300000 */
.L_x_103:
[----:B------:R-:W-:Y:S05]  /*4d70*/  @P0 BRA `(.L_x_104) ;  /* 0x0000000000040947 */ /* 0x000fea0003800000 */
[----:B------:R-:W-:Y:S01]  /*4d80*/  BPT.TRAP 0x1 ;  /* 0x000000040000795c */ /* 0x000fe20000300000 */
.L_x_104:
[C-C-:B------:R-:W-:Y:S01]  /*4d90*/  IMAD R7, R6.reuse, 0x8000, R15.reuse ;  /* 0x0000800006077824 */ /* 0x140fe200078e020f */
[----:B------:R-:W-:Y:S01]  /*4da0*/  R2UR UR34, R21 ;  /* 0x00000000152272ca */ /* 0x000fe200000e0000 */
[----:B------:R-:W-:Y:S01]  /*4db0*/  IMAD R15, R6, 0x4000, R15 ;  /* 0x00004000060f7824 */ /* 0x000fe200078e020f */
[----:B------:R-:W-:Y:S01]  /*4dc0*/  R2UR UR33, R14 ;  /* 0x000000000e2172ca */ /* 0x000fe200000e0000 */
[----:B------:R-:W-:Y:S01]  /*4dd0*/  VIADD R4, R4, 0xffffffff ;  /* 0xffffffff04047836 */ /* 0x000fe20000000000 */
[----:B------:R-:W-:Y:S01]  /*4de0*/  R2UR UR24, R7 ;  /* 0x00000000071872ca */ /* 0x000fe200000e0000 */
[----:B------:R-:W-:Y:S01]  /*4df0*/  UIADD3 UR6, UP0, UR22, 0xf0, URZ ;  /* 0x000000f016067890 */ /* 0x000fe2000ff1e03f */
[----:B------:R-:W-:Y:S01]  /*4e00*/  R2UR UR8, R15 ;  /* 0x000000000f0872ca */ /* 0x000fe200000e0000 */
[----:B------:R-:W-:Y:S01]  /*4e10*/  UIADD3 UR30, UP1, UR22, 0x1f0, URZ ;  /* 0x000001f0161e7890 */ /* 0x000fe2000ff3e03f */
[----:B------:R-:W-:Y:S01]  /*4e20*/  R2UR UR36, R8 ;  /* 0x00000000082472ca */ /* 0x000fe200000e0000 */
[----:B------:R-:W-:Y:S01]  /*4e30*/  UIADD3.X UR7, URZ, UR23, URZ, UP0, !UPT ;  /* 0x000000173f077290 */ /* 0x000fe200087fe43f */
[----:B------:R-:W-:Y:S01]  /*4e40*/  R2UR UR35, R19 ;  /* 0x00000000132372ca */ /* 0x000fe200000e0000 */
[----:B------:R-:W-:Y:S01]  /*4e50*/  UIADD3.X UR31, URZ, UR23, URZ, UP1, !UPT ;  /* 0x000000173f1f7290 */ /* 0x000fe20008ffe43f */
[----:B------:R-:W-:Y:S01]  /*4e60*/  R2UR UR19, R20 ;  /* 0x00000000141372ca */ /* 0x000fe200000e0000 */
[----:B------:R-:W-:Y:S01]  /*4e70*/  UIADD3 UR26, UR34, 0x20, URZ ;  /* 0x00000020221a7890 */ /* 0x000fe2000fffe03f */
[----:B------:R-:W-:Y:S01]  /*4e80*/  ISETP.GT.AND P3, PT, R4, 0x1, PT ;  /* 0x000000010400780c */ /* 0x000fe20003f64270 */
[----:B------:R-:W-:Y:S01]  /*4e90*/  VIADD R6, R6, 0x1 ;  /* 0x0000000106067836 */ /* 0x000fe20000000000 */
[----:B------:R-:W-:Y:S01]  /*4ea0*/  UMOV UR14, 0x0 ;  /* 0x00000000000e7882 */ /* 0x000fe20000000000 */
[----:B------:R-:W-:Y:S01]  /*4eb0*/  UIADD3 UR32, UR24, 0x100, URZ ;  /* 0x0000010018207890 */ /* 0x000fe2000fffe03f */
[----:B------:R-:W-:Y:S01]  /*4ec0*/  VIADD R21, R21, 0x40 ;  /* 0x0000004015157836 */ /* 0x000fe20000000000 */
[----:B------:R-:W-:Y:S01]  /*4ed0*/  UIADD3 UR24, UR24, 0x4100, URZ ;  /* 0x0000410018187890 */ /* 0x000fe2000fffe03f */
[----:B------:R-:W-:Y:S01]  /*4ee0*/  ISETP.NE.AND P1, PT, R6, 0x5, PT ;  /* 0x000000050600780c */ /* 0x000fe20003f25270 */
[----:B------:R-:W-:-:S02]  /*4ef0*/  UIADD3 UR16, UR8, 0x28100, URZ ;  /* 0x0002810008107890 */ /* 0x000fc4000fffe03f */
[----:B------:R-:W-:Y:S01]  /*4f00*/  UIADD3 UR8, UR8, 0x2a100, URZ ;  /* 0x0002a10008087890 */ /* 0x000fe2000fffe03f */
[----:B------:R-:W-:Y:S01]  /*4f10*/  SEL R14, RZ, 0x1, P1 ;  /* 0x00000001ff0e7807 */ /* 0x000fe20000800000 */
[----:B------:R-:W-:Y:S01]  /*4f20*/  UMOV UR15, 0x10000000 ;  /* 0x10000000000f7882 */ /* 0x000fe20000000000 */
[----:B------:R-:W-:Y:S01]  /*4f30*/  UMOV UR25, UR33 ;  /* 0x0000002100197c82 */ /* 0x000fe20008000000 */
[----:B------:R-:W-:Y:S01]  /*4f40*/  UMOV UR28, UR36 ;  /* 0x00000024001c7c82 */ /* 0x000fe20008000000 */
[----:B------:R-:W-:Y:S01]  /*4f50*/  UMOV UR27, UR35 ;  /* 0x00000023001b7c82 */ /* 0x000fe20008000000 */
[----:B------:R-:W-:Y:S01]  /*4f60*/  UMOV UR17, UR33 ;  /* 0x0000002100117c82 */ /* 0x000fe20008000000 */
[----:B------:R-:W-:Y:S01]  /*4f70*/  UMOV UR18, UR34 ;  /* 0x0000002200127c82 */ /* 0x000fe20008000000 */
[----:B------:R-:W-:Y:S01]  /*4f80*/  UMOV UR20, UR36 ;  /* 0x0000002400147c82 */ /* 0x000fe20008000000 */
[----:B------:R0:W-:Y:S01]  /*4f90*/  UTMALDG.3D [UR32], [UR6], desc[UR14] ;  /* 0x00000e20060075b4 */ /* 0x0001e20008011000 */
[----:B------:R-:W-:Y:S01]  /*4fa0*/  UMOV UR9, UR33 ;  /* 0x0000002100097c82 */ /* 0x000fe20008000000 */
[----:B------:R-:W-:Y:S01]  /*4fb0*/  UMOV UR11, UR19 ;  /* 0x00000013000b7c82 */ /* 0x000fe20008000000 */
[----:B------:R-:W-:Y:S01]  /*4fc0*/  UMOV UR12, UR36 ;  /* 0x00000024000c7c82 */ /* 0x000fe20008000000 */
[----:B------:R-:W-:Y:S01]  /*4fd0*/  UMOV UR10, UR26 ;  /* 0x0000001a000a7c82 */ /* 0x000fe20008000000 */
[----:B------:R-:W-:-:S02]  /*4fe0*/  LOP3.LUT R5, R5, R14, RZ, 0x3c, !PT ;  /* 0x0000000e05057212 */ /* 0x000fc400078e3cff */
[----:B------:R-:W-:Y:S01]  /*4ff0*/  SEL R6, R6, RZ, P1 ;  /* 0x000000ff06067207 */ /* 0x000fe20000800000 */
[----:B------:R0:W-:Y:S01]  /*5000*/  UTMALDG.3D [UR24], [UR6], desc[UR14] ;  /* 0x00000e18060075b4 */ /* 0x0001e20008011000 */
[----:B------:R0:W-:Y:S01]  /*5010*/  UTMALDG.3D [UR16], [UR30], desc[UR14] ;  /* 0x00000e101e0075b4 */ /* 0x0001e20008011000 */
[----:B------:R0:W-:Y:S02]  /*5020*/  UTMALDG.3D [UR8], [UR30], desc[UR14] ;  /* 0x00000e081e0075b4 */ /* 0x0001e40008011000 */
[----:B0-----:R-:W-:Y:S05]  /*5030*/  @P3 BRA `(.L_x_105) ;  /* 0xfffffffc00183947 */ /* 0x001fea000383ffff */
.L_x_101:
[----:B------:R-:W-:Y:S05]  /*5040*/  BSYNC B1 ;  /* 0x0000000000017941 */ /* 0x000fea0003800000 */
.L_x_100:
[----:B------:R-:W-:Y:S01]  /*5050*/  LOP3.LUT P3, RZ, R13, 0xff, RZ, 0xc0, !PT ;  /* 0x000000ff0dff7812 */ /* 0x000fe2000786c0ff */
[----:B------:R-:W-:Y:S01]  /*5060*/  IMAD.IADD R12, R3, 0x1, R12 ;  /* 0x00000001030c7824 */ /* 0x000fe200078e020c */
[----:B------:R-:W-:Y:S01]  /*5070*/  IADD3 R16, P4, R16, UR38, RZ ;  /* 0x0000002610107c10 */ /* 0x000fe2000ff9e0ff */
[----:B------:R-:W-:Y:S01]  /*5080*/  ULDC.64 UR6, c[0x0][0x650] ;  /* 0x0001940000067ab9 */ /* 0x000fe20000000a00 */
[----:B------:R-:W-:Y:S01]  /*5090*/  BSSY B1, `(.L_x_106) ;  /* 0x000006a000017945 */ /* 0x000fe20003800000 */
[----:B------:R-:W-:Y:S01]  /*50a0*/  IMAD.MOV.U32 R19, RZ, RZ, -0x1 ;  /* 0xffffffffff137424 */ /* 0x000fe200078e00ff */
[----:B------:R-:W-:Y:S01]  /*50b0*/  ISETP.GT.U32.AND P1, PT, R12, 0x4, PT ;  /* 0x000000040c00780c */ /* 0x000fe20003f24070 */
[----:B------:R-:W-:Y:S01]  /*50c0*/  IMAD.MOV.U32 R20, RZ, RZ, -0x1 ;  /* 0xffffffffff147424 */ /* 0x000fe200078e00ff */
[----:B------:R-:W-:Y:S01]  /*50d0*/  IADD3.X R17, R17, UR41, RZ, P4, !PT ;  /* 0x0000002911117c10 */ /* 0x000fe2000a7fe4ff */
[----:B------:R-:W-:Y:S01]  /*50e0*/  IMAD.MOV.U32 R8, RZ, RZ, -0x1 ;  /* 0xffffffffff087424 */ /* 0x000fe200078e00ff */
[----:B------:R-:W-:-:S02]  /*50f0*/  ISETP.LT.U32.AND P1, PT, R3, 0x5, P1 ;  /* 0x000000050300780c */ /* 0x000fc40000f21070 */
[----:B------:R-:W-:Y:S01]  /*5100*/  PRMT R13, RZ, 0x7610, R13 ;  /* 0x00007610ff0d7816 */ /* 0x000fe2000000000d */
[----:B------:R-:W0:Y:S01]  /*5110*/  @P3 S2R R5, SR_CgaCtaId ;  /* 0x0000000000053919 */ /* 0x000e220000008800 */
[----:B------:R-:W-:-:S04]  /*5120*/  @P3 MOV R4, 0x400 ;  /* 0x0000040000043802 */ /* 0x000fc80000000f00 */
[----:B0-----:R-:W-:Y:S01]  /*5130*/  @P3 LEA R6, R5, R4, 0x18 ;  /* 0x0000000405063211 */ /* 0x001fe200078ec0ff */
[----:B------:R-:W-:-:S03]  /*5140*/  IMAD.WIDE.U32 R4, R12, -0x33333333, RZ ;  /* 0xcccccccd0c047825 */ /* 0x000fc600078e00ff */
[----:B------:R0:W-:Y:S01]  /*5150*/  @P3 SYNCS.ARRIVE.TRANS64.A1T0 RZ, [R6+URZ+0x68], RZ ;  /* 0x000068ff06ff39a7 */ /* 0x0001e2000810003f */
[----:B------:R-:W-:Y:S02]  /*5160*/  ISETP.GE.U32.AND P3, PT, R3, 0x5, PT ;  /* 0x000000050300780c */ /* 0x000fe40003f66070 */
[----:B------:R-:W-:Y:S02]  /*5170*/  SHF.R.U32.HI R7, RZ, 0x2, R5 ;  /* 0x00000002ff077819 */ /* 0x000fe40000011605 */
[----:B------:R-:W-:Y:S02]  /*5180*/  SEL R5, RZ, 0x1, !P1 ;  /* 0x00000001ff057807 */ /* 0x000fe40004800000 */
[----:B------:R-:W-:Y:S01]  /*5190*/  ISETP.GE.U32.AND P1, PT, R16, UR6, PT ;  /* 0x0000000610007c0c */ /* 0x000fe2000bf26070 */
[----:B------:R-:W-:Y:S01]  /*51a0*/  IMAD R12, R7, -0x5, R12 ;  /* 0xfffffffb070c7824 */ /* 0x000fe200078e020c */
[----:B------:R-:W-:Y:S02]  /*51b0*/  LOP3.LUT R0, R0, R5, RZ, 0x3c, !PT ;  /* 0x0000000500007212 */ /* 0x000fe400078e3cff */
[----:B------:R-:W-:-:S02]  /*51c0*/  ISETP.GE.U32.AND.EX P1, PT, R17, UR7, PT, P1 ;  /* 0x0000000711007c0c */ /* 0x000fc4000bf26110 */
[----:B------:R-:W-:Y:S02]  /*51d0*/  PRMT R4, RZ, 0x7610, R4 ;  /* 0x00007610ff047816 */ /* 0x000fe40000000004 */
[----:B------:R-:W-:-:S09]  /*51e0*/  @P3 LOP3.LUT R0, R0, 0x1, R7, 0x78, !PT ;  /* 0x0000000100003812 */ /* 0x000fd200078e7807 */
[----:B0-----:R-:W-:Y:S05]  /*51f0*/  @P1 BRA `(.L_x_107) ;  /* 0x00000004004c1947 */ /* 0x001fea0003800000 */
[----:B------:R-:W-:Y:S01]  /*5200*/  ULDC.64 UR6, c[0x0][0x628] ;  /* 0x00018a0000067ab9 */ /* 0x000fe20000000a00 */
[----:B------:R-:W0:Y:S01]  /*5210*/  S2R R15, SR_CTAID.X ;  /* 0x00000000000f7919 */ /* 0x000e220000002500 */
[----:B------:R-:W-:Y:S01]  /*5220*/  ISETP.NE.U32.AND P1, PT, RZ, UR6, PT ;  /* 0x00000006ff007c0c */ /* 0x000fe2000bf25070 */
[----:B------:R-:W-:Y:S01]  /*5230*/  ULDC UR9, c[0x0][0x630] ;  /* 0x00018c0000097ab9 */ /* 0x000fe20000000800 */
[----:B------:R-:W-:Y:S01]  /*5240*/  IMAD.MOV.U32 R4, RZ, RZ, R16 ;  /* 0x000000ffff047224 */ /* 0x000fe200078e0010 */
[----:B------:R-:W1:Y:S01]  /*5250*/  S2R R14, SR_CTAID.Y ;  /* 0x00000000000e7919 */ /* 0x000e620000002600 */
[----:B------:R-:W-:Y:S01]  /*5260*/  ISETP.NE.AND.EX P1, PT, RZ, UR7, PT, P1 ;  /* 0x00000007ff007c0c */ /* 0x000fe2000bf25310 */
[----:B------:R-:W-:-:S12]  /*5270*/  IMAD.MOV.U32 R5, RZ, RZ, R17 ;  /* 0x000000ffff057224 */ /* 0x000fd800078e0011 */
[----:B------:R-:W-:Y:S05]  /*5280*/  @!P1 BRA `(.L_x_108) ;  /* 0x0000000000289947 */ /* 0x000fea0003800000 */
[----:B------:R-:W-:Y:S02]  /*5290*/  ULDC UR8, c[0x0][0x634] ;  /* 0x00018d0000087ab9 */ /* 0x000fe40000000800 */
[----:B------:R-:W-:-:S05]  /*52a0*/  IADD3 R9, P1, R16, UR8, RZ ;  /* 0x0000000810097c10 */ /* 0x000fca000ff3e0ff */
[----:B------:R-:W-:-:S04]  /*52b0*/  IMAD.X R19, RZ, RZ, R17, P1 ;  /* 0x000000ffff137224 */ /* 0x000fc800008e0611 */
[----:B------:R-:W-:-:S04]  /*52c0*/  IMAD.WIDE.U32 R6, R19, UR6, RZ ;  /* 0x0000000613067c25 */ /* 0x000fc8000f8e00ff */
[----:B------:R-:W-:-:S04]  /*52d0*/  IMAD.WIDE.U32 R6, P1, R9, UR7, R6 ;  /* 0x0000000709067c25 */ /* 0x000fc8000f820006 */
[----:B------:R-:W-:-:S04]  /*52e0*/  IMAD.WIDE.U32 R8, R9, UR6, RZ ;  /* 0x0000000609087c25 */ /* 0x000fc8000f8e00ff */
[----:B------:R-:W-:Y:S01]  /*52f0*/  IMAD.X R5, RZ, RZ, RZ, P1 ;  /* 0x000000ffff057224 */ /* 0x000fe200008e06ff */
[----:B------:R-:W-:Y:S01]  /*5300*/  IADD3 RZ, P1, R9, R6, RZ ;  /* 0x0000000609ff7210 */ /* 0x000fe20007f3e0ff */
[----:B------:R-:W-:-:S04]  /*5310*/  IMAD.MOV.U32 R4, RZ, RZ, R7 ;  /* 0x000000ffff047224 */ /* 0x000fc800078e0007 */
[----:B------:R-:W-:-:S08]  /*5320*/  IMAD.WIDE.U32.X R4, R19, UR7, R4, P1 ;  /* 0x0000000713047c25 */ /* 0x000fd000088e0404 */
.L_x_108:
[--C-:B------:R-:W-:Y:S01]  /*5330*/  SHF.R.U64 R8, R4, UR9, R5.reuse ;  /* 0x0000000904087c19 */ /* 0x100fe20008001205 */
[----:B------:R-:W-:Y:S01]  /*5340*/  ULDC.64 UR6, c[0x0][0x620] ;  /* 0x0001880000067ab9 */ /* 0x000fe20000000a00 */
[----:B------:R-:W-:Y:S01]  /*5350*/  SHF.R.U32.HI R4, RZ, UR9, R5 ;  /* 0x00000009ff047c19 */ /* 0x000fe20008011605 */
[----:B------:R-:W2:Y:S01]  /*5360*/  LDC R24, c[0x0][0x144] ;  /* 0x00005100ff187b82 */ /* 0x000ea20000000800 */
[----:B------:R-:W-:Y:S01]  /*5370*/  IADD3 R7, P1, RZ, -R8, RZ ;  /* 0x80000008ff077210 */ /* 0x000fe20007f3e0ff */
[----:B------:R-:W-:Y:S01]  /*5380*/  ULDC.64 UR10, c[0x0][0x640] ;  /* 0x00019000000a7ab9 */ /* 0x000fe20000000a00 */
[----:B0-----:R-:W-:Y:S01]  /*5390*/  I2FP.F32.U32 R9, R15 ;  /* 0x0000000f00097245 */ /* 0x001fe20000201000 */
[----:B------:R-:W-:Y:S02]  /*53a0*/  ULDC UR8, c[0x0][0x608] ;  /* 0x0001820000087ab9 */ /* 0x000fe40000000800 */
[----:B------:R-:W-:Y:S01]  /*53b0*/  IMAD.X R4, RZ, RZ, ~R4, P1 ;  /* 0x000000ffff047224 */ /* 0x000fe200008e0e04 */
[----:B------:R-:W-:Y:S01]  /*53c0*/  ISETP.NE.U32.AND P1, PT, RZ, UR10, PT ;  /* 0x0000000aff007c0c */ /* 0x000fe2000bf25070 */
[----:B------:R-:W0:Y:S02]  /*53d0*/  LDC R21, c[0x0][0x148] ;  /* 0x00005200ff157b82 */ /* 0x000e240000000800 */
[----:B------:R-:W-:Y:S01]  /*53e0*/  IMAD R6, R4, UR6, RZ ;  /* 0x0000000604067c24 */ /* 0x000fe2000f8e02ff */
[----:B------:R-:W-:Y:S01]  /*53f0*/  ISETP.NE.AND.EX P1, PT, RZ, UR11, PT, P1 ;  /* 0x0000000bff007c0c */ /* 0x000fe2000bf25310 */
[----:B------:R-:W-:Y:S01]  /*5400*/  IMAD.WIDE.U32 R4, R7, UR6, R16 ;  /* 0x0000000607047c25 */ /* 0x000fe2000f8e0010 */
[----:B------:R-:W-:-:S03]  /*5410*/  ULDC UR6, c[0x0][0x150] ;  /* 0x0000540000067ab9 */ /* 0x000fc60000000800 */
[----:B------:R-:W-:Y:S02]  /*5420*/  IMAD R7, R7, UR7, R6 ;  /* 0x0000000707077c24 */ /* 0x000fe4000f8e0206 */
[----:B------:R-:W-:Y:S01]  /*5430*/  FMUL R6, R9, UR6 ;  /* 0x0000000609067c20 */ /* 0x000fe20008400000 */
[----:B------:R-:W-:Y:S01]  /*5440*/  ULDC UR6, c[0x0][0x618] ;  /* 0x0001860000067ab9 */ /* 0x000fe20000000800 */
[----:B------:R-:W-:Y:S01]  /*5450*/  ULDC UR7, c[0x0][0x154] ;  /* 0x0000550000077ab9 */ /* 0x000fe20000000800 */
[----:B------:R-:W-:-:S03]  /*5460*/  IMAD.IADD R5, R5, 0x1, R7 ;  /* 0x0000000105057824 */ /* 0x000fc600078e0207 */
[----:B------:R-:W3:Y:S02]  /*5470*/  F2I.U32.TRUNC.NTZ R6, R6 ;  /* 0x0000000600067305 */ /* 0x000ee4000020f000 */
[----:B------:R-:W-:Y:S02]  /*5480*/  SHF.R.U64 R9, R4, UR6, R5 ;  /* 0x0000000604097c19 */ /* 0x000fe40008001205 */
[----:B-1----:R-:W-:-:S05]  /*5490*/  I2FP.F32.U32 R4, R14 ;  /* 0x0000000e00047245 */ /* 0x002fca0000201000 */
[----:B------:R-:W-:Y:S01]  /*54a0*/  FMUL R22, R4, UR7 ;  /* 0x0000000704167c20 */ /* 0x000fe20008400000 */
[----:B------:R-:W-:Y:S01]  /*54b0*/  SHF.R.U32.HI R4, RZ, UR6, R5 ;  /* 0x00000006ff047c19 */ /* 0x000fe20008011605 */
[----:B------:R-:W-:-:S03]  /*54c0*/  ULDC UR6, c[0x0][0x658] ;  /* 0x0001960000067ab9 */ /* 0x000fc60000000800 */
[--C-:B------:R-:W-:Y:S01]  /*54d0*/  SHF.R.U64 R20, R9, UR8, R4.reuse ;  /* 0x0000000809147c19 */ /* 0x100fe20008001204 */
[----:B------:R-:W1:Y:S01]  /*54e0*/  F2I.U32.TRUNC.NTZ R22, R22 ;  /* 0x0000001600167305 */ /* 0x000e62000020f000 */
[----:B------:R-:W-:Y:S01]  /*54f0*/  SHF.R.U32.HI R5, RZ, UR8, R4 ;  /* 0x00000008ff057c19 */ /* 0x000fe20008011604 */
[----:B---3--:R-:W-:-:S03]  /*5500*/  IMAD.MOV R6, RZ, RZ, -R6 ;  /* 0x000000ffff067224 */ /* 0x008fc600078e0a06 */
[----:B------:R-:W-:Y:S01]  /*5510*/  SHF.R.U64 R19, R20, UR6, R5 ;  /* 0x0000000614137c19 */ /* 0x000fe20008001205 */
[----:B--2---:R-:W-:Y:S01]  /*5520*/  IMAD R15, R24, R6, R15 ;  /* 0x00000006180f7224 */ /* 0x004fe200078e020f */
[----:B------:R-:W-:-:S03]  /*5530*/  SHF.R.U32.HI R23, RZ, UR6, R5 ;  /* 0x00000006ff177c19 */ /* 0x000fc60008011605 */
[----:B------:R-:W-:Y:S02]  /*5540*/  IMAD.MOV.U32 R4, RZ, RZ, R19 ;  /* 0x000000ffff047224 */ /* 0x000fe400078e0013 */
[----:B------:R-:W-:Y:S01]  /*5550*/  IMAD.MOV.U32 R5, RZ, RZ, R23 ;  /* 0x000000ffff057224 */ /* 0x000fe200078e0017 */
[----:B-1----:R-:W-:Y:S06]  /*5560*/  @!P1 BRA `(.L_x_109) ;  /* 0x0000000000289947 */ /* 0x002fec0003800000 */
[----:B------:R-:W-:Y:S02]  /*5570*/  ULDC UR6, c[0x0][0x64c] ;  /* 0x0001930000067ab9 */ /* 0x000fe40000000800 */
[----:B------:R-:W-:-:S05]  /*5580*/  IADD3 R5, P1, R19, UR6, RZ ;  /* 0x0000000613057c10 */ /* 0x000fca000ff3e0ff */
[----:B------:R-:W-:-:S04]  /*5590*/  IMAD.X R23, RZ, RZ, R23, P1 ;  /* 0x000000ffff177224 */ /* 0x000fc800008e0617 */
[----:B------:R-:W-:-:S04]  /*55a0*/  IMAD.WIDE.U32 R6, R23, UR10, RZ ;  /* 0x0000000a17067c25 */ /* 0x000fc8000f8e00ff */
[----:B------:R-:W-:-:S04]  /*55b0*/  IMAD.WIDE.U32 R6, P1, R5, UR11, R6 ;  /* 0x0000000b05067c25 */ /* 0x000fc8000f820006 */
[----:B------:R-:W-:-:S04]  /*55c0*/  IMAD.WIDE.U32 R4, R5, UR10, RZ ;  /* 0x0000000a05047c25 */ /* 0x000fc8000f8e00ff */
[----:B------:R-:W-:Y:S01]  /*55d0*/  IMAD.MOV.U32 R4, RZ, RZ, R7 ;  /* 0x000000ffff047224 */ /* 0x000fe200078e0007 */
[----:B------:R-:W-:Y:S01]  /*55e0*/  IADD3 RZ, P3, R5, R6, RZ ;  /* 0x0000000605ff7210 */ /* 0x000fe20007f7e0ff */
[----:B------:R-:W-:-:S04]  /*55f0*/  IMAD.X R5, RZ, RZ, RZ, P1 ;  /* 0x000000ffff057224 */ /* 0x000fc800008e06ff */
[----:B------:R-:W-:-:S08]  /*5600*/  IMAD.WIDE.U32.X R4, R23, UR11, R4, P3 ;  /* 0x0000000b17047c25 */ /* 0x000fd000098e0404 */
.L_x_109:
[----:B------:R-:W-:Y:S01]  /*5610*/  ISETP.NE.AND P1, PT, R2, 0x1, PT ;  /* 0x000000010200780c */ /* 0x000fe20003f25270 */
[----:B------:R-:W-:Y:S01]  /*5620*/  ULDC UR6, c[0x0][0x648] ;  /* 0x0001920000067ab9 */ /* 0x000fe20000000800 */
[----:B------:R-:W-:Y:S01]  /*5630*/  LOP3.LUT R20, R20, UR13, RZ, 0xc0, !PT ;  /* 0x0000000d14147c12 */ /* 0x000fe2000f8ec0ff */
[----:B------:R-:W-:Y:S01]  /*5640*/  IMAD.MOV R22, RZ, RZ, -R22 ;  /* 0x000000ffff167224 */ /* 0x000fe200078e0a16 */
[----:B------:R-:W-:Y:S01]  /*5650*/  SHF.R.U64 R5, R4, UR6, R5 ;  /* 0x0000000604057c19 */ /* 0x000fe20008001205 */
[----:B------:R-:W-:Y:S01]  /*5660*/  ULDC UR6, c[0x0][0x638] ;  /* 0x00018e0000067ab9 */ /* 0x000fe20000000800 */
[----:B------:R-:W-:Y:S01]  /*5670*/  LOP3.LUT R6, R9, UR4, RZ, 0xc0, !PT ;  /* 0x0000000409067c12 */ /* 0x000fe2000f8ec0ff */
[----:B------:R-:W-:Y:S02]  /*5680*/  ULDC UR7, c[0x0][0x610] ;  /* 0x0001840000077ab9 */ /* 0x000fe40000000800 */
[----:B------:R-:W-:Y:S02]  /*5690*/  IMAD.MOV R4, RZ, RZ, -R5 ;  /* 0x000000ffff047224 */ /* 0x000fe400078e0a05 */
[----:B------:R-:W-:-:S02]  /*56a0*/  IMAD R20, R5, UR5, R20 ;  /* 0x0000000505147c24 */ /* 0x000fc4000f8e0214 */
[----:B0-----:R-:W-:Y:S02]  /*56b0*/  @P1 IMAD R15, R21, R22, R14 ;  /* 0x00000016150f1224 */ /* 0x001fe400078e020e */
[----:B------:R-:W-:Y:S01]  /*56c0*/  IMAD R19, R4, UR6, R19 ;  /* 0x0000000604137c24 */ /* 0x000fe2000f8e0213 */
[----:B------:R-:W-:Y:S01]  /*56d0*/  ULDC UR6, c[0x0][0x600] ;  /* 0x0001800000067ab9 */ /* 0x000fe20000000800 */
[----:B------:R-:W-:Y:S02]  /*56e0*/  IMAD R15, R20, UR7, R15 ;  /* 0x00000007140f7c24 */ /* 0x000fe4000f8e020f */
[----:B------:R-:W-:Y:S02]  /*56f0*/  IMAD R6, R19, UR6, R6 ;  /* 0x0000000613067c24 */ /* 0x000fe4000f8e0206 */
[----:B------:R-:W-:-:S03]  /*5700*/  IMAD.MOV.U32 R4, RZ, RZ, 0x1 ;  /* 0x00000001ff047424 */ /* 0x000fc600078e00ff */
[----:B------:R-:W-:Y:S02]  /*5710*/  SEL R20, R6, R15, !P1 ;  /* 0x0000000f06147207 */ /* 0x000fe40004800000 */
[----:B------:R-:W-:-:S07]  /*5720*/  SEL R19, R15, R6, !P1 ;  /* 0x000000060f137207 */ /* 0x000fce0004800000 */
.L_x_107:
[----:B------:R-:W-:Y:S05]  /*5730*/  BSYNC B1 ;  /* 0x0000000000017941 */ /* 0x000fea0003800000 */
.L_x_106:
[----:B------:R-:W-:-:S13]  /*5740*/  LOP3.LUT P1, RZ, R4, 0xff, RZ, 0xc0, !PT ;  /* 0x000000ff04ff7812 */ /* 0x000fda000782c0ff */
[----:B------:R-:W-:Y:S05]  /*5750*/  @P1 BRA `(.L_x_110) ;  /* 0xfffffff4001c1947 */ /* 0x000fea000383ffff */
[----:B------:R-:W-:Y:S05]  /*5760*/  BSYNC B0 ;  /* 0x0000000000007941 */ /* 0x000fea0003800000 */
.L_x_98:
[----:B------:R-:W-:-:S03]  /*5770*/  UMOV UR6, 0xffffffff ;  /* 0xffffffff00067882 */ /* 0x000fc60000000000 */
[----:B------:R-:W-:Y:S05]  /*5780*/  BRA.DIV UR6, `(.L_x_111) ;  /* 0x00000006063c7947 */ /* 0x000fea000b800000 */
[----:B------:R-:W-:-:S13]  /*5790*/  ELECT P6, URZ, PT ;  /* 0x00000000003f782f */ /* 0x000fda00038c0000 */
.L_x_126:
[----:B------:R-:W-:Y:S04]  /*57a0*/  BSSY B0, `(.L_x_112) ;  /* 0x0000034000007945 */ /* 0x000fe80003800000 */
[----:B------:R-:W-:Y:S05]  /*57b0*/  @!P6 BRA `(.L_x_113) ;  /* 0x0000000000c8e947 */ /* 0x000fea0003800000 */
[----:B------:R-:W-:-:S04]  /*57c0*/  LOP3.LUT R18, R18, 0x2, RZ, 0xfc, !PT ;  /* 0x0000000212127812 */ /* 0x000fc800078efcff */
[----:B------:R-:W-:-:S13]  /*57d0*/  ISETP.NE.AND P0, PT, R18, 0x3, PT ;  /* 0x000000031200780c */ /* 0x000fda0003f05270 */
[----:B------:R-:W-:Y:S05]  /*57e0*/  @!P0 BRA `(.L_x_114) ;  /* 0x0000000000048947 */ /* 0x000fea0003800000 */
[----:B------:R-:W-:Y:S01]  /*57f0*/  BPT.TRAP 0x1 ;  /* 0x000000040000795c */ /* 0x000fe20000300000 */
.L_x_114:
[----:B------:R-:W0:Y:S01]  /*5800*/  S2R R3, SR_CgaCtaId ;  /* 0x0000000000037919 */ /* 0x000e220000008800 */
[----:B------:R-:W-:-:S04]  /*5810*/  MOV R2, 0x400 ;  /* 0x0000040000027802 */ /* 0x000fc80000000f00 */
[----:B0-----:R-:W-:Y:S02]  /*5820*/  LEA R3, R3, R2, 0x18 ;  /* 0x0000000203037211 */ /* 0x001fe400078ec0ff */
[----:B------:R-:W-:-:S03]  /*5830*/  SHF.L.U32 R2, R0, 0x1f, RZ ;  /* 0x0000001f00027819 */ /* 0x000fc600000006ff */
[----:B------:R-:W-:-:S04]  /*5840*/  VIADD R3, R3, 0x28 ;  /* 0x0000002803037836 */ /* 0x000fc80000000000 */
[C---:B------:R-:W-:Y:S02]  /*5850*/  IMAD R7, R12.reuse, 0x8, R3 ;  /* 0x000000080c077824 */ /* 0x040fe400078e0203 */
[----:B------:R-:W-:Y:S02]  /*5860*/  VIADD R12, R12, 0x1 ;  /* 0x000000010c0c7836 */ /* 0x000fe40000000000 */
[----:B------:R-:W0:Y:S03]  /*5870*/  SYNCS.PHASECHK.TRANS64.TRYWAIT P0, [R7+URZ], R2 ;  /* 0x00000002070075a7 */ /* 0x000e26000800017f */
[----:B------:R-:W-:-:S04]  /*5880*/  ISETP.NE.AND P1, PT, R12, 0x5, PT ;  /* 0x000000050c00780c */ /* 0x000fc80003f25270 */
[----:B------:R-:W-:Y:S02]  /*5890*/  SEL R5, RZ, 0x1, P1 ;  /* 0x00000001ff057807 */ /* 0x000fe40000800000 */
[----:B------:R-:W-:Y:S02]  /*58a0*/  SEL R12, R12, RZ, P1 ;  /* 0x000000ff0c0c7207 */ /* 0x000fe40000800000 */
[----:B------:R-:W-:-:S03]  /*58b0*/  LOP3.LUT R5, R0, R5, RZ, 0x3c, !PT ;  /* 0x0000000500057212 */ /* 0x000fc600078e3cff */
[----:B------:R-:W-:Y:S01]  /*58c0*/  IMAD R9, R12, 0x8, R3 ;  /* 0x000000080c097824 */ /* 0x000fe200078e0203 */
[----:B------:R-:W-:Y:S01]  /*58d0*/  SHF.L.U32 R4, R5, 0x1f, RZ ;  /* 0x0000001f05047819 */ /* 0x000fe200000006ff */
[----:B0-----:R-:W-:Y:S06]  /*58e0*/  @!P0 BRA `(.L_x_115) ;  /* 0x0000000400048947 */ /* 0x001fec0003800000 */
.L_x_127:
[----:B------:R-:W1:Y:S01]  /*58f0*/  SYNCS.PHASECHK.TRANS64.TRYWAIT P0, [R9+URZ], R4 ;  /* 0x00000004090075a7 */ /* 0x000e62000800017f */
[----:B------:R-:W-:-:S05]  /*5900*/  VIADD R0, R12, 0x1 ;  /* 0x000000010c007836 */ /* 0x000fca0000000000 */
[----:B------:R-:W-:-:S04]  /*5910*/  ISETP.NE.AND P1, PT, R0, 0x5, PT ;  /* 0x000000050000780c */ /* 0x000fc80003f25270 */
[----:B0-----:R-:W-:Y:S02]  /*5920*/  SEL R2, RZ, 0x1, P1 ;  /* 0x00000001ff027807 */ /* 0x001fe40000800000 */
[----:B------:R-:W-:Y:S02]  /*5930*/  SEL R0, R0, RZ, P1 ;  /* 0x000000ff00007207 */ /* 0x000fe40000800000 */
[----:B------:R-:W-:-:S03]  /*5940*/  LOP3.LUT R7, R5, R2, RZ, 0x3c, !PT ;  /* 0x0000000205077212 */ /* 0x000fc600078e3cff */
[----:B------:R-:W-:Y:S01]  /*5950*/  IMAD R6, R0, 0x8, R3 ;  /* 0x0000000800067824 */ /* 0x000fe200078e0203 */
[----:B------:R-:W-:Y:S01]  /*5960*/  SHF.L.U32 R5, R7, 0x1f, RZ ;  /* 0x0000001f07057819 */ /* 0x000fe200000006ff */
[----:B-1----:R-:W-:Y:S06]  /*5970*/  @!P0 BRA `(.L_x_116) ;  /* 0x0000000000f48947 */ /* 0x002fec0003800000 */
.L_x_128:
[----:B------:R-:W1:Y:S01]  /*5980*/  SYNCS.PHASECHK.TRANS64.TRYWAIT P0, [R6+URZ], R5 ;  /* 0x00000005060075a7 */ /* 0x000e62000800017f */
[----:B------:R-:W-:-:S05]  /*5990*/  VIADD R0, R0, 0x1 ;  /* 0x0000000100007836 */ /* 0x000fca0000000000 */
[----:B------:R-:W-:-:S04]  /*59a0*/  ISETP.NE.AND P1, PT, R0, 0x5, PT ;  /* 0x000000050000780c */ /* 0x000fc80003f25270 */
[----:B------:R-:W-:Y:S02]  /*59b0*/  SEL R2, RZ, 0x1, P1 ;  /* 0x00000001ff027807 */ /* 0x000fe40000800000 */
[----:B------:R-:W-:Y:S02]  /*59c0*/  SEL R0, R0, RZ, P1 ;  /* 0x000000ff00007207 */ /* 0x000fe40000800000 */
[----:B------:R-:W-:-:S03]  /*59d0*/  LOP3.LUT R7, R7, R2, RZ, 0x3c, !PT ;  /* 0x0000000207077212 */ /* 0x000fc600078e3cff */
[----:B0-----:R-:W-:Y:S01]  /*59e0*/  IMAD R9, R0, 0x8, R3 ;  /* 0x0000000800097824 */ /* 0x001fe200078e0203 */
[----:B------:R-:W-:Y:S01]  /*59f0*/  SHF.L.U32 R4, R7, 0x1f, RZ ;  /* 0x0000001f07047819 */ /* 0x000fe200000006ff */
[----:B-1----:R-:W-:Y:S06]  /*5a00*/  @!P0 BRA `(.L_x_117) ;  /* 0x0000000000e48947 */ /* 0x002fec0003800000 */
.L_x_129:
[----:B------:R-:W1:Y:S01]  /*5a10*/  SYNCS.PHASECHK.TRANS64.TRYWAIT P0, [R9+URZ], R4 ;  /* 0x00000004090075a7 */ /* 0x000e62000800017f */
[----:B------:R-:W-:-:S05]  /*5a20*/  VIADD R0, R0, 0x1 ;  /* 0x0000000100007836 */ /* 0x000fca0000000000 */
[----:B------:R-:W-:-:S04]  /*5a30*/  ISETP.NE.AND P1, PT, R0, 0x5, PT ;  /* 0x000000050000780c */ /* 0x000fc80003f25270 */
[----:B------:R-:W-:Y:S02]  /*5a40*/  SEL R2, RZ, 0x1, P1 ;  /* 0x00000001ff027807 */ /* 0x000fe40000800000 */
[----:B------:R-:W-:Y:S02]  /*5a50*/  SEL R0, R0, RZ, P1 ;  /* 0x000000ff00007207 */ /* 0x000fe40000800000 */
[----:B------:R-:W-:Y:S01]  /*5a60*/  LOP3.LUT R2, R7, R2, RZ, 0x3c, !PT ;  /* 0x0000000207027212 */ /* 0x000fe200078e3cff */
[----:B-1----:R-:W-:Y:S06]  /*5a70*/  @!P0 BRA `(.L_x_118) ;  /* 0x0000000000dc8947 */ /* 0x002fec0003800000 */
.L_x_130:
[----:B------:R-:W-:Y:S01]  /*5a80*/  IMAD R3, R0, 0x8, R3 ;  /* 0x0000000800037824 */ /* 0x000fe200078e0203 */
[----:B------:R-:W-:-:S07]  /*5a90*/  SHF.L.U32 R0, R2, 0x1f, RZ ;  /* 0x0000001f02007819 */ /* 0x000fce00000006ff */
.L_x_119:
[----:B--2---:R2:W3:Y:S02]  /*5aa0*/  SYNCS.PHASECHK.TRANS64.TRYWAIT P0, [R3+URZ], R0 ;  /* 0x00000000030075a7 */ /* 0x0044e4000800017f */
[----:B---3--:R-:W-:Y:S05]  /*5ab0*/  @!P0 NANOSLEEP.SYNCS 0x989680 ;  /* 0x009896800000895d */ /* 0x008fea0003900000 */
[----:B------:R-:W3:Y:S02]  /*5ac0*/  @!P0 SYNCS.PHASECHK.TRANS64 P0, [R3+URZ], R0 ;  /* 0x00000000030085a7 */ /* 0x000ee4000800007f */
[----:B---3--:R-:W-:Y:S05]  /*5ad0*/  @!P0 BRA `(.L_x_119) ;  /* 0xfffffffc00f08947 */ /* 0x008fea000383ffff */
.L_x_113:
[----:B------:R-:W-:Y:S05]  /*5ae0*/  BSYNC B0 ;  /* 0x0000000000007941 */ /* 0x000fea0003800000 */
.L_x_112:
[----:B------:R-:W-:Y:S05]  /*5af0*/  EXIT ;  /* 0x000000000000794d */ /* 0x000fea0003800000 */
.L_x_17:
[----:B-1----:R1:W2:Y:S02]  /*5b00*/  SYNCS.PHASECHK.TRANS64.TRYWAIT P1, [R3+URZ], R0 ;  /* 0x00000000030075a7 */ /* 0x0022a4000802017f */
[----:B--2---:R-:W-:Y:S05]  /*5b10*/  @!P1 NANOSLEEP.SYNCS 0x989680 ;  /* 0x009896800000995d */ /* 0x004fea0003900000 */
[----:B------:R-:W2:Y:S02]  /*5b20*/  @!P1 SYNCS.PHASECHK.TRANS64 P1, [R3+URZ], R0 ;  /* 0x00000000030095a7 */ /* 0x000ea4000802007f */
[----:B--2---:R-:W-:Y:S05]  /*5b30*/  @!P1 BRA `(.L_x_17) ;  /* 0xfffffffc00f09947 */ /* 0x004fea000383ffff */
[----:B------:R-:W-:Y:S05]  /*5b40*/  BRA `(.L_x_16) ;  /* 0xffffffb800607947 */ /* 0x000fea000383ffff */
.L_x_22:
[----:B-1----:R-:W-:-:S04]  /*5b50*/  IMAD.U32 R4, RZ, RZ, UR8 ;  /* 0x00000008ff047e24 */ /* 0x002fc8000f8e00ff */
[----:B------:R1:W2:Y:S03]  /*5b60*/  SYNCS.PHASECHK.TRANS64.TRYWAIT P1, [R4+URZ], R3 ;  /* 0x00000003040075a7 */ /* 0x0002a6000802017f */
[----:B--2---:R-:W-:Y:S05]  /*5b70*/  @!P1 NANOSLEEP.SYNCS 0x989680 ;  /* 0x009896800000995d */ /* 0x004fea0003900000 */
[----:B------:R-:W2:Y:S02]  /*5b80*/  @!P1 SYNCS.PHASECHK.TRANS64 P1, [R4+URZ], R3 ;  /* 0x00000003040095a7 */ /* 0x000ea4000802007f */
[----:B--2---:R-:W-:Y:S05]  /*5b90*/  @!P1 BRA `(.L_x_22) ;  /* 0xfffffffc00ec9947 */ /* 0x004fea000383ffff */
[----:B------:R-:W-:Y:S05]  /*5ba0*/  BRA `(.L_x_21) ;  /* 0xffffffbc009c7947 */ /* 0x000fea000383ffff */
.L_x_99:
[----:B------:R-:W-:Y:S01]  /*5bb0*/  BSSY B1, `(.L_x_120) ;  /* 0x0000006000017945 */ /* 0x000fe20003800000 */
[----:B------:R-:W-:-:S07]  /*5bc0*/  IMAD.MOV.U32 R15, RZ, RZ, -0x1 ;  /* 0xffffffffff0f7424 */ /* 0x000fce00078e00ff */
[----:B------:R-:W-:Y:S05]  /*5bd0*/  WARPSYNC.COLLECTIVE R15, `(.L_x_121) ;  /* 0x000000000f0c7348 */ /* 0x000fea0003c00000 */
[----:B------:R-:W-:Y:S02]  /*5be0*/  ELECT P6, UR62, PT ;  /* 0x00000000003e782f */ /* 0x000fe400038c0000 */
[----:B------:R-:W-:Y:S01]  /*5bf0*/  MOV R14, UR62 ;  /* 0x0000003e000e7c02 */ /* 0x000fe20008000f00 */
[----:B------:R-:W-:Y:S10]  /*5c00*/  ENDCOLLECTIVE ;  /* 0x000000000000791b */ /* 0x000ff40003800000 */
.L_x_121:
[----:B------:R-:W-:Y:S05]  /*5c10*/  BSYNC B1 ;  /* 0x0000000000017941 */ /* 0x000fea0003800000 */
.L_x_120:
[----:B------:R-:W-:Y:S05]  /*5c20*/  BRA `(.L_x_122) ;  /* 0xffffffec00f47947 */ /* 0x000fea000383ffff */
.L_x_102:
[----:B0-----:R0:W1:Y:S02]  /*5c30*/  SYNCS.PHASECHK.TRANS64.TRYWAIT P1, [R14+URZ+0x28], R7 ;  /* 0x000028070e0075a7 */ /* 0x001064000802017f */
[----:B-1----:R-:W-:Y:S05]  /*5c40*/  @!P1 NANOSLEEP.SYNCS 0x989680 ;  /* 0x009896800000995d */ /* 0x002fea0003900000 */
[----:B------:R-:W1:Y:S02]  /*5c50*/  @!P1 SYNCS.PHASECHK.TRANS64 P1, [R14+URZ+0x28], R7 ;  /* 0x000028070e0095a7 */ /* 0x000e64000802007f */
[----:B-1----:R-:W-:Y:S05]  /*5c60*/  @!P1 BRA `(.L_x_102) ;  /* 0xfffffffc00f09947 */ /* 0x002fea000383ffff */
[----:B------:R-:W-:Y:S05]  /*5c70*/  BRA `(.L_x_123) ;  /* 0xfffffff000287947 */ /* 0x000fea000383ffff */
.L_x_111:
[----:B------:R-:W-:Y:S01]  /*5c80*/  BSSY B0, `(.L_x_124) ;  /* 0x0000006000007945 */ /* 0x000fe20003800000 */
[----:B------:R-:W-:-:S07]  /*5c90*/  IMAD.MOV.U32 R15, RZ, RZ, -0x1 ;  /* 0xffffffffff0f7424 */ /* 0x000fce00078e00ff */
[----:B------:R-:W-:Y:S05]  /*5ca0*/  WARPSYNC.COLLECTIVE R15, `(.L_x_125) ;  /* 0x000000000f0c7348 */ /* 0x000fea0003c00000 */
[----:B------:R-:W-:Y:S02]  /*5cb0*/  ELECT P6, UR62, PT ;  /* 0x00000000003e782f */ /* 0x000fe400038c0000 */
[----:B------:R-:W-:Y:S01]  /*5cc0*/  MOV R14, UR62 ;  /* 0x0000003e000e7c02 */ /* 0x000fe20008000f00 */
[----:B------:R-:W-:Y:S10]  /*5cd0*/  ENDCOLLECTIVE ;  /* 0x000000000000791b */ /* 0x000ff40003800000 */
.L_x_125:
[----:B------:R-:W-:Y:S05]  /*5ce0*/  BSYNC B0 ;  /* 0x0000000000007941 */ /* 0x000fea0003800000 */
.L_x_124:
[----:B------:R-:W-:Y:S05]  /*5cf0*/  BRA `(.L_x_126) ;  /* 0xfffffff800a87947 */ /* 0x000fea000383ffff */
.L_x_115:
[----:B0-----:R0:W1:Y:S02]  /*5d00*/  SYNCS.PHASECHK.TRANS64.TRYWAIT P0, [R7+URZ], R2 ;  /* 0x00000002070075a7 */ /* 0x001064000800017f */
[----:B-1----:R-:W-:Y:S05]  /*5d10*/  @!P0 NANOSLEEP.SYNCS 0x989680 ;  /* 0x009896800000895d */ /* 0x002fea0003900000 */
[----:B------:R-:W1:Y:S02]  /*5d20*/  @!P0 SYNCS.PHASECHK.TRANS64 P0, [R7+URZ], R2 ;  /* 0x00000002070085a7 */ /* 0x000e64000800007f */
[----:B-1----:R-:W-:Y:S05]  /*5d30*/  @!P0 BRA `(.L_x_115) ;  /* 0xfffffffc00f08947 */ /* 0x002fea000383ffff */
[----:B------:R-:W-:Y:S05]  /*5d40*/  BRA `(.L_x_127) ;  /* 0xfffffff800e87947 */ /* 0x000fea000383ffff */
.L_x_116:
[----:B0-----:R0:W1:Y:S02]  /*5d50*/  SYNCS.PHASECHK.TRANS64.TRYWAIT P0, [R9+URZ], R4 ;  /* 0x00000004090075a7 */ /* 0x001064000800017f */
[----:B-1----:R-:W-:Y:S05]  /*5d60*/  @!P0 NANOSLEEP.SYNCS 0x989680 ;  /* 0x009896800000895d */ /* 0x002fea0003900000 */
[----:B------:R-:W1:Y:S02]  /*5d70*/  @!P0 SYNCS.PHASECHK.TRANS64 P0, [R9+URZ], R4 ;  /* 0x00000004090085a7 */ /* 0x000e64000800007f */
[----:B-1----:R-:W-:Y:S05]  /*5d80*/  @!P0 BRA `(.L_x_116) ;  /* 0xfffffffc00f08947 */ /* 0x002fea000383ffff */
[----:B------:R-:W-:Y:S05]  /*5d90*/  BRA `(.L_x_128) ;  /* 0xfffffff800f87947 */ /* 0x000fea000383ffff */
.L_x_117:
[----:B0-----:R0:W1:Y:S02]  /*5da0*/  SYNCS.PHASECHK.TRANS64.TRYWAIT P0, [R6+URZ], R5 ;  /* 0x00000005060075a7 */ /* 0x001064000800017f */
[----:B-1----:R-:W-:Y:S05]  /*5db0*/  @!P0 NANOSLEEP.SYNCS 0x989680 ;  /* 0x009896800000895d */ /* 0x002fea0003900000 */
[----:B------:R-:W1:Y:S02]  /*5dc0*/  @!P0 SYNCS.PHASECHK.TRANS64 P0, [R6+URZ], R5 ;  /* 0x00000005060085a7 */ /* 0x000e64000800007f */
[----:B-1----:R-:W-:Y:S05]  /*5dd0*/  @!P0 BRA `(.L_x_117) ;  /* 0xfffffffc00f08947 */ /* 0x002fea000383ffff */
[----:B------:R-:W-:Y:S05]  /*5de0*/  BRA `(.L_x_129) ;  /* 0xfffffffc00087947 */ /* 0x000fea000383ffff */
.L_x_118:
[----:B-1----:R1:W2:Y:S02]  /*5df0*/  SYNCS.PHASECHK.TRANS64.TRYWAIT P0, [R9+URZ], R4 ;  /* 0x00000004090075a7 */ /* 0x0022a4000800017f */
[----:B--2---:R-:W-:Y:S05]  /*5e00*/  @!P0 NANOSLEEP.SYNCS 0x989680 ;  /* 0x009896800000895d */ /* 0x004fea0003900000 */
[----:B------:R-:W2:Y:S02]  /*5e10*/  @!P0 SYNCS.PHASECHK.TRANS64 P0, [R9+URZ], R4 ;  /* 0x00000004090085a7 */ /* 0x000ea4000800007f */
[----:B--2---:R-:W-:Y:S05]  /*5e20*/  @!P0 BRA `(.L_x_118) ;  /* 0xfffffffc00f08947 */ /* 0x004fea000383ffff */
[----:B------:R-:W-:Y:S05]  /*5e30*/  BRA `(.L_x_130) ;  /* 0xfffffffc00107947 */ /* 0x000fea000383ffff */
.L_x_131:
[----:B------:R-:W-:-:S00]  /*5e40*/  BRA `(.L_x_131) ;  /* 0xfffffffc00fc7947 */ /* 0x000fc0000383ffff */
[----:B------:R-:W-:-:S00]  /*5e50*/  NOP ;  /* 0x0000000000007918 */ /* 0x000fc00000000000 */
        /* <DEDUP_REMOVED lines=10> */
.L_x_132:


//--------------------- .nv.global.init           --------------------------
	.section	.nv.global.init,"aw",@progbits
.nv.global.init:
	.type		$str$22,@object
	.size		$str$22,($str$23 - $str$22)
$str$22:
        /*0000*/ 	.byte	0x6b, 0x5f, 0x74, 0x69, 0x6c, 0x65, 0x5f, 0x63, 0x6f, 0x75, 0x6e, 0x74, 0x20, 0x3e, 0x3d, 0x20
        /*0010*/ 	.byte	0x31, 0x00
	.type		$str$23,@object
	.size		$str$23,(__unnamed_1 - $str$23)
$str$23:
        /*0012*/ 	.byte	0x2f, 0x74, 0x6d, 0x70, 0x2f, 0x63, 0x75, 0x74, 0x6c, 0x61, 0x73, 0x73, 0x5f, 0x73, 0x77, 0x65
        /*0022*/ 	.byte	0x65, 0x70, 0x5f, 0x73, 0x72, 0x63, 0x2f, 0x69, 0x6e, 0x63, 0x6c, 0x75, 0x64, 0x65, 0x2f, 0x63
        /*0032*/ 	.byte	0x75, 0x74, 0x6c, 0x61, 0x73, 0x73, 0x2f, 0x67, 0x65, 0x6d, 0x6d, 0x2f, 0x63, 0x6f, 0x6c, 0x6c
        /*0042*/ 	.byte	0x65, 0x63, 0x74, 0x69, 0x76, 0x65, 0x2f, 0x73, 0x6d, 0x39, 0x30, 0x5f, 0x6d, 0x6d, 0x61, 0x5f
        /*0052*/ 	.byte	0x74, 0x6d, 0x61, 0x5f, 0x67, 0x6d, 0x6d, 0x61, 0x5f, 0x73, 0x73, 0x5f, 0x77, 0x61, 0x72, 0x70
        /*0062*/ 	.byte	0x73, 0x70, 0x65, 0x63, 0x69, 0x61, 0x6c, 0x69, 0x7a, 0x65, 0x64, 0x2e, 0x68, 0x70, 0x70, 0x00
	.type		__unnamed_1,@object
	.size		__unnamed_1,(.L_0 - __unnamed_1)
__unnamed_1:
        /*0072*/ 	.byte	0x76, 0x6f, 0x69, 0x64, 0x20, 0x63, 0x75, 0x74, 0x6c, 0x61, 0x73, 0x73, 0x3a, 0x3a, 0x67, 0x65
        /* <DEDUP_REMOVED lines=175> */
.L_0:


//--------------------- .nv.shared._ZN7cutlass13device_kernelINS_4gemm6kernel13GemmUniversalIN4cute5tupleIJiiiiEEENS1_10collective13CollectiveMmaINS1_34MainloopSm90TmaGmmaWarpSpecializedILi5ENS5_IJNS4_1CILi1EEESB_SB_EEENS1_35KernelTmaWarpSpecializedCooperativeEEENS5_IJNSA_ILi128EEENSA_ILi64EEESG_EEEfNS5_IJlSB_lEEEfSI_NS4_8TiledMMAINS4_8MMA_AtomIJNS4_4SM904GMMA29MMA_64x64x8_F32TF32TF32_SS_TNILNSM_7ScaleInE1ELSO_1EEEEEENS4_6LayoutINS5_IJNSA_ILi2EEESB_SB_EEENS5_IJSB_NSA_ILi0EEESU_EEEEENS5_IJNS4_10UnderscoreESX_SX_EEEEENS4_13SM90_TMA_LOADENS4_14ComposedLayoutINS4_7SwizzleILi3ELi4ELi3EEENS4_18smem_ptr_flag_bitsILi32EEENSR_INS5_IJNSA_ILi8EEENSA_ILi32EEEEEENS5_IJS17_SB_EEEEEEEvNS4_8identityES10_S1B_vS1C_EENS_8epilogue10collective6detail29Sm90TmaWarpSpecializedAdapterINS1F_15DefaultEpilogueIfSI_SI_NS1E_6thread17LinearCombinationIfLi1EffLNS1J_9ScaleType4KindE0ELNS_15FloatRoundStyleE2EfEENS1_15EpilogueDefaultEEEEEvvEEEEvNT_6ParamsE --------------------------
	.section	.nv.shared._ZN7cutlass13device_kernelINS_4gemm6kernel13GemmUniversalIN4cute5tupleIJiiiiEEENS1_10collective13CollectiveMmaINS1_34MainloopSm90TmaGmmaWarpSpecializedILi5ENS5_IJNS4_1CILi1EEESB_SB_EEENS1_35KernelTmaWarpSpecializedCooperativeEEENS5_IJNSA_ILi128EEENSA_ILi64EEESG_EEEfNS5_IJlSB_lEEEfSI_NS4_8TiledMMAINS4_8MMA_AtomIJNS4_4SM904GMMA29MMA_64x64x8_F32TF32TF32_SS_TNILNSM_7ScaleInE1ELSO_1EEEEEENS4_6LayoutINS5_IJNSA_ILi2EEESB_SB_EEENS5_IJSB_NSA_ILi0EEESU_EEEEENS5_IJNS4_10UnderscoreESX_SX_EEEEENS4_13SM90_TMA_LOADENS4_14ComposedLayoutINS4_7SwizzleILi3ELi4ELi3EEENS4_18smem_ptr_flag_bitsILi32EEENSR_INS5_IJNSA_ILi8EEENSA_ILi32EEEEEENS5_IJS17_SB_EEEEEEEvNS4_8identityES10_S1B_vS1C_EENS_8epilogue10collective6detail29Sm90TmaWarpSpecializedAdapterINS1F_15DefaultEpilogueIfSI_SI_NS1E_6thread17LinearCombinationIfLi1EffLNS1J_9ScaleType4KindE0ELNS_15FloatRoundStyleE2EfEENS1_15EpilogueDefaultEEEEEvvEEEEvNT_6ParamsE,"aw",@nobits
	.sectionflags	@""
	.align	16
	.zero		1024


//--------------------- .nv.shared.reserved.0     --------------------------
	.section	.nv.shared.reserved.0,"aw",@nobits
	.weak		__nv_reservedSMEM_offset_0_alias
	.size		__nv_reservedSMEM_offset_0_alias, 0, 0
	.other		__nv_reservedSMEM_offset_0_alias,@"STO_CUDA_RESERVED_SHARED STV_DEFAULT"
__nv_reservedSMEM_offset_0_alias:
	.zero		0


//--------------------- .nv.global                --------------------------
	.section	.nv.global,"aw",@nobits
.nv.global:
	.type		_ZN40_INTERNAL_37051f26_4_k_cu_37f72f6e_234434cute1_E,@object
	.size		_ZN40_INTERNAL_37051f26_4_k_cu_37f72f6e_234434cute1_E,(_ZN40_INTERNAL_37051f26_4_k_cu_37f72f6e_234434cuda3std3__45__cpo6cbeginE - _ZN40_INTERNAL_37051f26_4_k_cu_37f72f6e_234434cute1_E)
_ZN40_INTERNAL_37051f26_4_k_cu_37f72f6e_234434cute1_E:
	.zero		1
	.type		_ZN40_INTERNAL_37051f26_4_k_cu_37f72f6e_234434cuda3std3__45__cpo6cbeginE,@object
	.size		_ZN40_INTERNAL_37051f26_4_k_cu_37f72f6e_234434cuda3std3__45__cpo6cbeginE,(_ZN40_INTERNAL_37051f26_4_k_cu_37f72f6e_234434cuda3std3__48in_placeE - _ZN40_INTERNAL_37051f26_4_k_cu_37f72f6e_234434cuda3std3__45__cpo6cbeginE)
_ZN40_INTERNAL_37051f26_4_k_cu_37f72f6e_234434cuda3std3__45__cpo6cbeginE:
	.zero		1
	.type		_ZN40_INTERNAL_37051f26_4_k_cu_37f72f6e_234434cuda3std3__48in_placeE,@object
	.size		_ZN40_INTERNAL_37051f26_4_k_cu_37f72f6e_234434cuda3std3__48in_placeE,(_ZN40_INTERNAL_37051f26_4_k_cu_37f72f6e_234434cuda3std6ranges3__45__cpo9iter_moveE - _ZN40_INTERNAL_37051f26_4_k_cu_37f72f6e_234434cuda3std3__48in_placeE)
_ZN40_INTERNAL_37051f26_4_k_cu_37f72f6e_234434cuda3std3__48in_placeE:
	.zero		1
	.type		_ZN40_INTERNAL_37051f26_4_k_cu_37f72f6e_234434cuda3std6ranges3__45__cpo9iter_moveE,@object
	.size		_ZN40_INTERNAL_37051f26_4_k_cu_37f72f6e_234434cuda3std6ranges3__45__cpo9iter_moveE,(_ZN40_INTERNAL_37051f26_4_k_cu_37f72f6e_234434cuda3std3__45__cpo5beginE - _ZN40_INTERNAL_37051f26_4_k_cu_37f72f6e_234434cuda3std6ranges3__45__cpo9iter_moveE)
_ZN40_INTERNAL_37051f26_4_k_cu_37f72f6e_234434cuda3std6ranges3__45__cpo9iter_moveE:
	.zero		1
	.type		_ZN40_INTERNAL_37051f26_4_k_cu_37f72f6e_234434cuda3std3__45__cpo5beginE,@object
	.size		_ZN40_INTERNAL_37051f26_4_k_cu_37f72f6e_234434cuda3std3__45__cpo5beginE,(_ZN40_INTERNAL_37051f26_4_k_cu_37f72f6e_234434cuda3std3__442_GLOBAL__N__37051f26_4_k_cu_37f72f6e_234436ignoreE - _ZN40_INTERNAL_37051f26_4_k_cu_37f72f6e_234434cuda3std3__45__cpo5beginE)
_ZN40_INTERNAL_37051f26_4_k_cu_37f72f6e_234434cuda3std3__45__cpo5beginE:
	.zero		1
	.type		_ZN40_INTERNAL_37051f26_4_k_cu_37f72f6e_234434cuda3std3__442_GLOBAL__N__37051f26_4_k_cu_37f72f6e_234436ignoreE,@object
	.size		_ZN40_INTERNAL_37051f26_4_k_cu_37f72f6e_234434cuda3std3__442_GLOBAL__N__37051f26_4_k_cu_37f72f6e_234436ignoreE,(_ZN40_INTERNAL_37051f26_4_k_cu_37f72f6e_234434cute7productE - _ZN40_INTERNAL_37051f26_4_k_cu_37f72f6e_234434cuda3std3__442_GLOBAL__N__37051f26_4_k_cu_37f72f6e_234436ignoreE)
_ZN40_INTERNAL_37051f26_4_k_cu_37f72f6e_234434cuda3std3__442_GLOBAL__N__37051f26_4_k_cu_37f72f6e_234436ignoreE:
	.zero		1
	.type		_ZN40_INTERNAL_37051f26_4_k_cu_37f72f6e_234434cute7productE,@object
	.size		_ZN40_INTERNAL_37051f26_4_k_cu_37f72f6e_234434cute7productE,(_ZN40_INTERNAL_37051f26_4_k_cu_37f72f6e_234434cuda3std3__45__cpo3endE - _ZN40_INTERNAL_37051f26_4_k_cu_37f72f6e_234434cute7productE)
_ZN40_INTERNAL_37051f26_4_k_cu_37f72f6e_234434cute7productE:
	.zero		1
	.type		_ZN40_INTERNAL_37051f26_4_k_cu_37f72f6e_234434cuda3std3__45__cpo3endE,@object
	.size		_ZN40_INTERNAL_37051f26_4_k_cu_37f72f6e_234434cuda3std3__45__cpo3endE,(_ZN40_INTERNAL_37051f26_4_k_cu_37f72f6e_234434cuda3std3__419piecewise_constructE - _ZN40_INTERNAL_37051f26_4_k_cu_37f72f6e_234434cuda3std3__45__cpo3endE)
_ZN40_INTERNAL_37051f26_4_k_cu_37f72f6e_234434cuda3std3__45__cpo3endE:
	.zero		1
	.type		_ZN40_INTERNAL_37051f26_4_k_cu_37f72f6e_234434cuda3std3__419piecewise_constructE,@object
	.size		_ZN40_INTERNAL_37051f26_4_k_cu_37f72f6e_234434cuda3std3__419piecewise_constructE,(_ZN40_INTERNAL_37051f26_4_k_cu_37f72f6e_234434cuda3std3__45__cpo4cendE - _ZN40_INTERNAL_37051f26_4_k_cu_37f72f6e_234434cuda3std3__419piecewise_constructE)
_ZN40_INTERNAL_37051f26_4_k_cu_37f72f6e_234434cuda3std3__419piecewise_constructE:
	.zero		1
	.type		_ZN40_INTERNAL_37051f26_4_k_cu_37f72f6e_234434cuda3std3__45__cpo4cendE,@object
	.size		_ZN40_INTERNAL_37051f26_4_k_cu_37f72f6e_234434cuda3std3__45__cpo4cendE,(_ZN40_INTERNAL_37051f26_4_k_cu_37f72f6e_234434cuda3std6ranges3__45__cpo4swapE - _ZN40_INTERNAL_37051f26_4_k_cu_37f72f6e_234434cuda3std3__45__cpo4cendE)
_ZN40_INTERNAL_37051f26_4_k_cu_37f72f6e_234434cuda3std3__45__cpo4cendE:
	.zero		1
	.type		_ZN40_INTERNAL_37051f26_4_k_cu_37f72f6e_234434cuda3std6ranges3__45__cpo4swapE,@object
	.size		_ZN40_INTERNAL_37051f26_4_k_cu_37f72f6e_234434cuda3std6ranges3__45__cpo4swapE,(.L_8 - _ZN40_INTERNAL_37051f26_4_k_cu_37f72f6e_234434cuda3std6ranges3__45__cpo4swapE)
_ZN40_INTERNAL_37051f26_4_k_cu_37f72f6e_234434cuda3std6ranges3__45__cpo4swapE:
	.zero		1
.L_8:


//--------------------- .nv.constant0._ZN7cutlass13device_kernelINS_4gemm6kernel13GemmUniversalIN4cute5tupleIJiiiiEEENS1_10collective13CollectiveMmaINS1_34MainloopSm90TmaGmmaWarpSpecializedILi5ENS5_IJNS4_1CILi1EEESB_SB_EEENS1_35KernelTmaWarpSpecializedCooperativeEEENS5_IJNSA_ILi128EEENSA_ILi64EEESG_EEEfNS5_IJlSB_lEEEfSI_NS4_8TiledMMAINS4_8MMA_AtomIJNS4_4SM904GMMA29MMA_64x64x8_F32TF32TF32_SS_TNILNSM_7ScaleInE1ELSO_1EEEEEENS4_6LayoutINS5_IJNSA_ILi2EEESB_SB_EEENS5_IJSB_NSA_ILi0EEESU_EEEEENS5_IJNS4_10UnderscoreESX_SX_EEEEENS4_13SM90_TMA_LOADENS4_14ComposedLayoutINS4_7SwizzleILi3ELi4ELi3EEENS4_18smem_ptr_flag_bitsILi32EEENSR_INS5_IJNSA_ILi8EEENSA_ILi32EEEEEENS5_IJS17_SB_EEEEEEEvNS4_8identityES10_S1B_vS1C_EENS_8epilogue10collective6detail29Sm90TmaWarpSpecializedAdapterINS1F_15DefaultEpilogueIfSI_SI_NS1E_6thread17LinearCombinationIfLi1EffLNS1J_9ScaleType4KindE0ELNS_15FloatRoundStyleE2EfEENS1_15EpilogueDefaultEEEEEvvEEEEvNT_6ParamsE --------------------------
	.section	.nv.constant0._ZN7cutlass13device_kernelINS_4gemm6kernel13GemmUniversalIN4cute5tupleIJiiiiEEENS1_10collective13CollectiveMmaINS1_34MainloopSm90TmaGmmaWarpSpecializedILi5ENS5_IJNS4_1CILi1EEESB_SB_EEENS1_35KernelTmaWarpSpecializedCooperativeEEENS5_IJNSA_ILi128EEENSA_ILi64EEESG_EEEfNS5_IJlSB_lEEEfSI_NS4_8TiledMMAINS4_8MMA_AtomIJNS4_4SM904GMMA29MMA_64x64x8_F32TF32TF32_SS_TNILNSM_7ScaleInE1ELSO_1EEEEEENS4_6LayoutINS5_IJNSA_ILi2EEESB_SB_EEENS5_IJSB_NSA_ILi0EEESU_EEEEENS5_IJNS4_10UnderscoreESX_SX_EEEEENS4_13SM90_TMA_LOADENS4_14ComposedLayoutINS4_7SwizzleILi3ELi4ELi3EEENS4_18smem_ptr_flag_bitsILi32EEENSR_INS5_IJNSA_ILi8EEENSA_ILi32EEEEEENS5_IJS17_SB_EEEEEEEvNS4_8identityES10_S1B_vS1C_EENS_8epilogue10collective6detail29Sm90TmaWarpSpecializedAdapterINS1F_15DefaultEpilogueIfSI_SI_NS1E_6thread17LinearCombinationIfLi1EffLNS1J_9ScaleType4KindE0ELNS_15FloatRoundStyleE2EfEENS1_15EpilogueDefaultEEEEEvvEEEEvNT_6ParamsE,"a",@progbits
	.sectionflags	@""
	.align	4
.nv.constant0._ZN7cutlass13device_kernelINS_4gemm6kernel13GemmUniversalIN4cute5tupleIJiiiiEEENS1_10collective13CollectiveMmaINS1_34MainloopSm90TmaGmmaWarpSpecializedILi5ENS5_IJNS4_1CILi1EEESB_SB_EEENS1_35KernelTmaWarpSpecializedCooperativeEEENS5_IJNSA_ILi128EEENSA_ILi64EEESG_EEEfNS5_IJlSB_lEEEfSI_NS4_8TiledMMAINS4_8MMA_AtomIJNS4_4SM904GMMA29MMA_64x64x8_F32TF32TF32_SS_TNILNSM_7ScaleInE1ELSO_1EEEEEENS4_6LayoutINS5_IJNSA_ILi2EEESB_SB_EEENS5_IJSB_NSA_ILi0EEESU_EEEEENS5_IJNS4_10UnderscoreESX_SX_EEEEENS4_13SM90_TMA_LOADENS4_14ComposedLayoutINS4_7SwizzleILi3ELi4ELi3EEENS4_18smem_ptr_flag_bitsILi32EEENSR_INS5_IJNSA_ILi8EEENSA_ILi32EEEEEENS5_IJS17_SB_EEEEEEEvNS4_8identityES10_S1B_vS1C_EENS_8epilogue10collective6detail29Sm90TmaWarpSpecializedAdapterINS1F_15DefaultEpilogueIfSI_SI_NS1E_6thread17LinearCombinationIfLi1EffLNS1J_9ScaleType4KindE0ELNS_15FloatRoundStyleE2EfEENS1_15EpilogueDefaultEEEEEvvEEEEvNT_6ParamsE:
	.zero		1664


//--------------------- SYMBOLS --------------------------

	.type		.nv.reservedSmem.offset0,@object
	.size		.nv.reservedSmem.offset0,0x4
	.type		__assertfail,@function
